	.target	sm_103a

	.elftype	@"ET_EXEC"


//--------------------- .note.nv.tkinfo           --------------------------
	.section	.note.nv.tkinfo,"",@"SHT_NOTE"
	.sectionflags	@"SHF_NOTE_NV_TKINFO"
	.tkinfo
        /*0018*/ 	.word	0x00000002
        /*0030*/ 	.string	""
        /*0030*/ 	.string	"ptxas"
        /*0030*/ 	.string	"Cuda compilation tools, release 13.0, V13.0.88"
        /*0030*/ 	.string	"Build cuda_13.0.r13.0/compiler.36424714_0"
        /*0030*/ 	.string	"-arch sm_103a -m 64 "



//--------------------- .note.nv.cuinfo           --------------------------
	.section	.note.nv.cuinfo,"",@"SHT_NOTE"
	.sectionflags	@"SHF_NOTE_NV_CUINFO"
        /*0018*/ 	.short	0x0002
        /*001a*/ 	.short	0x0067
        /*001c*/ 	.short	0x0082
	.zero		2


//--------------------- .nv.info                  --------------------------
	.section	.nv.info,"",@"SHT_CUDA_INFO"
	.align	4


	//----- nvinfo : EIATTR_REGCOUNT
	.align		4
        /*0000*/ 	.byte	0x04, 0x2f
        /*0002*/ 	.short	(.L_12 - .L_11)
	.align		4
.L_11:
        /*0004*/ 	.word	index@(_ZN7cutlass13device_kernelIN5flash19enable_sm80_to_sm89INS1_16FlashAttnFwdSm80INS1_25CollectiveMainloopFwdSm80ILi8ELi1ELb1EN4cute5tupleIJNS5_1CILi128EEENS7_ILi112EEES8_EEELi128ENS_6half_tEfNS_4arch4Sm80ELb1ELb0ELb0ELb1ELb0ELb1ELb1ELb1EEENS1_21CollectiveEpilogueFwdINS6_IJS8_S8_S9_EEENS6_IJNS7_ILi1EEESH_SH_EEESB_SD_Li256ELb1ELb1ELb1ELb0EEENS1_36VarlenDynamicPersistentTileSchedulerILi128ELi112ELi256ELi256ELb1ELb1ELb0ELb1ELb1ELb1EEEEEEEEEvNT_6ParamsE)
        /*0008*/ 	.word	0x00000004


	//----- nvinfo : EIATTR_FRAME_SIZE
	.align		4
.L_12:
        /*000c*/ 	.byte	0x04, 0x11
        /*000e*/ 	.short	(.L_14 - .L_13)
	.align		4
.L_13:
        /*0010*/ 	.word	index@(_ZN7cutlass13device_kernelIN5flash19enable_sm80_to_sm89INS1_16FlashAttnFwdSm80INS1_25CollectiveMainloopFwdSm80ILi8ELi1ELb1EN4cute5tupleIJNS5_1CILi128EEENS7_ILi112EEES8_EEELi128ENS_6half_tEfNS_4arch4Sm80ELb1ELb0ELb0ELb1ELb0ELb1ELb1ELb1EEENS1_21CollectiveEpilogueFwdINS6_IJS8_S8_S9_EEENS6_IJNS7_ILi1EEESH_SH_EEESB_SD_Li256ELb1ELb1ELb1ELb0EEENS1_36VarlenDynamicPersistentTileSchedulerILi128ELi112ELi256ELi256ELb1ELb1ELb0ELb1ELb1ELb1EEEEEEEEEvNT_6ParamsE)
        /*0014*/ 	.word	0x00000000


	//----- nvinfo : EIATTR_REGCOUNT
	.align		4
.L_14:
        /*0018*/ 	.byte	0x04, 0x2f
        /*001a*/ 	.short	(.L_16 - .L_15)
	.align		4
.L_15:
        /*001c*/ 	.word	index@(_ZN7cutlass13device_kernelIN5flash19enable_sm80_to_sm89INS1_16FlashAttnFwdSm80INS1_25CollectiveMainloopFwdSm80ILi8ELi1ELb1EN4cute5tupleIJNS5_1CILi128EEENS7_ILi112EEES8_EEELi128ENS_6half_tEfNS_4arch4Sm80ELb1ELb0ELb0ELb1ELb0ELb0ELb1ELb1EEENS1_21CollectiveEpilogueFwdINS6_IJS8_S8_S9_EEENS6_IJNS7_ILi1EEESH_SH_EEESB_SD_Li256ELb1ELb1ELb1ELb0EEENS1_36VarlenDynamicPersistentTileSchedulerILi128ELi112ELi256ELi256ELb1ELb1ELb0ELb1ELb1ELb1EEEEEEEEEvNT_6ParamsE)
        /*0020*/ 	.word	0x00000004


	//----- nvinfo : EIATTR_FRAME_SIZE
	.align		4
.L_16:
        /*0024*/ 	.byte	0x04, 0x11
        /*0026*/ 	.short	(.L_18 - .L_17)
	.align		4
.L_17:
        /*0028*/ 	.word	index@(_ZN7cutlass13device_kernelIN5flash19enable_sm80_to_sm89INS1_16FlashAttnFwdSm80INS1_25CollectiveMainloopFwdSm80ILi8ELi1ELb1EN4cute5tupleIJNS5_1CILi128EEENS7_ILi112EEES8_EEELi128ENS_6half_tEfNS_4arch4Sm80ELb1ELb0ELb0ELb1ELb0ELb0ELb1ELb1EEENS1_21CollectiveEpilogueFwdINS6_IJS8_S8_S9_EEENS6_IJNS7_ILi1EEESH_SH_EEESB_SD_Li256ELb1ELb1ELb1ELb0EEENS1_36VarlenDynamicPersistentTileSchedulerILi128ELi112ELi256ELi256ELb1ELb1ELb0ELb1ELb1ELb1EEEEEEEEEvNT_6ParamsE)
        /*002c*/ 	.word	0x00000000


	//----- nvinfo : EIATTR_REGCOUNT
	.align		4
.L_18:
        /*0030*/ 	.byte	0x04, 0x2f
        /*0032*/ 	.short	(.L_20 - .L_19)
	.align		4
.L_19:
        /*0034*/ 	.word	index@(_ZN7cutlass13device_kernelIN5flash19enable_sm80_to_sm89INS1_16FlashAttnFwdSm80INS1_25CollectiveMainloopFwdSm80ILi4ELi1ELb0EN4cute5tupleIJNS5_1CILi128EEENS7_ILi64EEES8_EEELi128ENS_6half_tEfNS_4arch4Sm80ELb1ELb0ELb0ELb0ELb0ELb0ELb1ELb1EEENS1_21CollectiveEpilogueFwdINS6_IJS8_S8_S9_EEENS6_IJNS7_ILi1EEESH_SH_EEESB_SD_Li128ELb0ELb1ELb1ELb0EEENS1_30DynamicPersistentTileSchedulerILi128ELi128ELb1ELb1ELb0EEEEEEEEEvNT_6ParamsE)
        /*0038*/ 	.word	0x00000004


	//----- nvinfo : EIATTR_FRAME_SIZE
	.align		4
.L_20:
        /*003c*/ 	.byte	0x04, 0x11
        /*003e*/ 	.short	(.L_22 - .L_21)
	.align		4
.L_21:
        /*0040*/ 	.word	index@(_ZN7cutlass13device_kernelIN5flash19enable_sm80_to_sm89INS1_16FlashAttnFwdSm80INS1_25CollectiveMainloopFwdSm80ILi4ELi1ELb0EN4cute5tupleIJNS5_1CILi128EEENS7_ILi64EEES8_EEELi128ENS_6half_tEfNS_4arch4Sm80ELb1ELb0ELb0ELb0ELb0ELb0ELb1ELb1EEENS1_21CollectiveEpilogueFwdINS6_IJS8_S8_S9_EEENS6_IJNS7_ILi1EEESH_SH_EEESB_SD_Li128ELb0ELb1ELb1ELb0EEENS1_30DynamicPersistentTileSchedulerILi128ELi128ELb1ELb1ELb0EEEEEEEEEvNT_6ParamsE)
        /*0044*/ 	.word	0x00000000


	//----- nvinfo : EIATTR_REGCOUNT
	.align		4
.L_22:
        /*0048*/ 	.byte	0x04, 0x2f
        /*004a*/ 	.short	(.L_24 - .L_23)
	.align		4
.L_23:
        /*004c*/ 	.word	index@(_ZN7cutlass13device_kernelIN5flash19enable_sm80_to_sm89INS1_16FlashAttnFwdSm80INS1_25CollectiveMainloopFwdSm80ILi8ELi1ELb1EN4cute5tupleIJNS5_1CILi128EEENS7_ILi96EEES8_EEELi128ENS_6half_tEfNS_4arch4Sm80ELb0ELb1ELb0ELb1ELb0ELb1ELb1ELb1EEENS1_21CollectiveEpilogueFwdINS6_IJS8_S8_S9_EEENS6_IJNS7_ILi1EEESH_SH_EEESB_SD_Li256ELb1ELb1ELb1ELb0EEENS1_36VarlenDynamicPersistentTileSchedulerILi128ELi96ELi256ELi256ELb1ELb1ELb0ELb1ELb0ELb1EEEEEEEEEvNT_6ParamsE)
        /*0050*/ 	.word	0x00000004


	//----- nvinfo : EIATTR_FRAME_SIZE
	.align		4
.L_24:
        /*0054*/ 	.byte	0x04, 0x11
        /*0056*/ 	.short	(.L_26 - .L_25)
	.align		4
.L_25:
        /*0058*/ 	.word	index@(_ZN7cutlass13device_kernelIN5flash19enable_sm80_to_sm89INS1_16FlashAttnFwdSm80INS1_25CollectiveMainloopFwdSm80ILi8ELi1ELb1EN4cute5tupleIJNS5_1CILi128EEENS7_ILi96EEES8_EEELi128ENS_6half_tEfNS_4arch4Sm80ELb0ELb1ELb0ELb1ELb0ELb1ELb1ELb1EEENS1_21CollectiveEpilogueFwdINS6_IJS8_S8_S9_EEENS6_IJNS7_ILi1EEESH_SH_EEESB_SD_Li256ELb1ELb1ELb1ELb0EEENS1_36VarlenDynamicPersistentTileSchedulerILi128ELi96ELi256ELi256ELb1ELb1ELb0ELb1ELb0ELb1EEEEEEEEEvNT_6ParamsE)
        /*005c*/ 	.word	0x00000000


	//----- nvinfo : EIATTR_REGCOUNT
	.align		4
.L_26:
        /*0060*/ 	.byte	0x04, 0x2f
        /*0062*/ 	.short	(.L_28 - .L_27)
	.align		4
.L_27:
        /*0064*/ 	.word	index@(_ZN7cutlass13device_kernelIN5flash19enable_sm80_to_sm89INS1_16FlashAttnFwdSm80INS1_25CollectiveMainloopFwdSm80ILi8ELi1ELb1EN4cute5tupleIJNS5_1CILi128EEENS7_ILi96EEES8_EEELi128ENS_6half_tEfNS_4arch4Sm80ELb0ELb1ELb0ELb1ELb0ELb0ELb1ELb1EEENS1_21CollectiveEpilogueFwdINS6_IJS8_S8_S9_EEENS6_IJNS7_ILi1EEESH_SH_EEESB_SD_Li256ELb1ELb1ELb1ELb0EEENS1_36VarlenDynamicPersistentTileSchedulerILi128ELi96ELi256ELi256ELb1ELb1ELb0ELb1ELb0ELb1EEEEEEEEEvNT_6ParamsE)
        /*0068*/ 	.word	0x00000004


	//----- nvinfo : EIATTR_FRAME_SIZE
	.align		4
.L_28:
        /*006c*/ 	.byte	0x04, 0x11
        /*006e*/ 	.short	(.L_30 - .L_29)
	.align		4
.L_29:
        /*0070*/ 	.word	index@(_ZN7cutlass13device_kernelIN5flash19enable_sm80_to_sm89INS1_16FlashAttnFwdSm80INS1_25CollectiveMainloopFwdSm80ILi8ELi1ELb1EN4cute5tupleIJNS5_1CILi128EEENS7_ILi96EEES8_EEELi128ENS_6half_tEfNS_4arch4Sm80ELb0ELb1ELb0ELb1ELb0ELb0ELb1ELb1EEENS1_21CollectiveEpilogueFwdINS6_IJS8_S8_S9_EEENS6_IJNS7_ILi1EEESH_SH_EEESB_SD_Li256ELb1ELb1ELb1ELb0EEENS1_36VarlenDynamicPersistentTileSchedulerILi128ELi96ELi256ELi256ELb1ELb1ELb0ELb1ELb0ELb1EEEEEEEEEvNT_6ParamsE)
        /*0074*/ 	.word	0x00000000


	//----- nvinfo : EIATTR_REGCOUNT
	.align		4
.L_30:
        /*0078*/ 	.byte	0x04, 0x2f
        /*007a*/ 	.short	(.L_32 - .L_31)
	.align		4
.L_31:
        /*007c*/ 	.word	index@(_ZN7cutlass13device_kernelIN5flash19enable_sm80_to_sm89INS1_16FlashAttnFwdSm80INS1_25CollectiveMainloopFwdSm80ILi4ELi1ELb0EN4cute5tupleIJNS5_1CILi128EEENS7_ILi48EEES8_EEELi128ENS_6half_tEfNS_4arch4Sm80ELb0ELb1ELb0ELb0ELb0ELb0ELb1ELb1EEENS1_21CollectiveEpilogueFwdINS6_IJS8_S8_S9_EEENS6_IJNS7_ILi1EEESH_SH_EEESB_SD_Li128ELb0ELb1ELb1ELb0EEENS1_19SingleTileSchedulerILb0ELb1ELb1ELi128EEEEEEEEEvNT_6ParamsE)
        /*0080*/ 	.word	0x00000004


	//----- nvinfo : EIATTR_FRAME_SIZE
	.align		4
.L_32:
        /*0084*/ 	.byte	0x04, 0x11
        /*0086*/ 	.short	(.L_34 - .L_33)
	.align		4
.L_33:
        /*0088*/ 	.word	index@(_ZN7cutlass13device_kernelIN5flash19enable_sm80_to_sm89INS1_16FlashAttnFwdSm80INS1_25CollectiveMainloopFwdSm80ILi4ELi1ELb0EN4cute5tupleIJNS5_1CILi128EEENS7_ILi48EEES8_EEELi128ENS_6half_tEfNS_4arch4Sm80ELb0ELb1ELb0ELb0ELb0ELb0ELb1ELb1EEENS1_21CollectiveEpilogueFwdINS6_IJS8_S8_S9_EEENS6_IJNS7_ILi1EEESH_SH_EEESB_SD_Li128ELb0ELb1ELb1ELb0EEENS1_19SingleTileSchedulerILb0ELb1ELb1ELi128EEEEEEEEEvNT_6ParamsE)
        /*008c*/ 	.word	0x00000000


	//----- nvinfo : EIATTR_REGCOUNT
	.align		4
.L_34:
        /*0090*/ 	.byte	0x04, 0x2f
        /*0092*/ 	.short	(.L_36 - .L_35)
	.align		4
.L_35:
        /*0094*/ 	.word	index@(_ZN7cutlass13device_kernelIN5flash19enable_sm80_to_sm89INS1_16FlashAttnFwdSm80INS1_25CollectiveMainloopFwdSm80ILi8ELi1ELb1EN4cute5tupleIJNS5_1CILi128EEENS7_ILi112EEES8_EEELi128ENS_6half_tEfNS_4arch4Sm80ELb0ELb0ELb0ELb1ELb0ELb1ELb1ELb1EEENS1_21CollectiveEpilogueFwdINS6_IJS8_S8_S9_EEENS6_IJNS7_ILi1EEESH_SH_EEESB_SD_Li256ELb1ELb1ELb1ELb0EEENS1_36VarlenDynamicPersistentTileSchedulerILi128ELi112ELi256ELi256ELb1ELb1ELb0ELb0ELb1ELb1EEEEEEEEEvNT_6ParamsE)
        /*0098*/ 	.word	0x00000004


	//----- nvinfo : EIATTR_FRAME_SIZE
	.align		4
.L_36:
        /*009c*/ 	.byte	0x04, 0x11
        /*009e*/ 	.short	(.L_38 - .L_37)
	.align		4
.L_37:
        /*00a0*/ 	.word	index@(_ZN7cutlass13device_kernelIN5flash19enable_sm80_to_sm89INS1_16FlashAttnFwdSm80INS1_25CollectiveMainloopFwdSm80ILi8ELi1ELb1EN4cute5tupleIJNS5_1CILi128EEENS7_ILi112EEES8_EEELi128ENS_6half_tEfNS_4arch4Sm80ELb0ELb0ELb0ELb1ELb0ELb1ELb1ELb1EEENS1_21CollectiveEpilogueFwdINS6_IJS8_S8_S9_EEENS6_IJNS7_ILi1EEESH_SH_EEESB_SD_Li256ELb1ELb1ELb1ELb0EEENS1_36VarlenDynamicPersistentTileSchedulerILi128ELi112ELi256ELi256ELb1ELb1ELb0ELb0ELb1ELb1EEEEEEEEEvNT_6ParamsE)
        /*00a4*/ 	.word	0x00000000


	//----- nvinfo : EIATTR_REGCOUNT
	.align		4
.L_38:
        /*00a8*/ 	.byte	0x04, 0x2f
        /*00aa*/ 	.short	(.L_40 - .L_39)
	.align		4
.L_39:
        /*00ac*/ 	.word	index@(_ZN7cutlass13device_kernelIN5flash19enable_sm80_to_sm89INS1_16FlashAttnFwdSm80INS1_25CollectiveMainloopFwdSm80ILi8ELi1ELb1EN4cute5tupleIJNS5_1CILi128EEENS7_ILi112EEES8_EEELi128ENS_6half_tEfNS_4arch4Sm80ELb0ELb0ELb0ELb1ELb0ELb0ELb1ELb1EEENS1_21CollectiveEpilogueFwdINS6_IJS8_S8_S9_EEENS6_IJNS7_ILi1EEESH_SH_EEESB_SD_Li256ELb1ELb1ELb1ELb0EEENS1_36VarlenDynamicPersistentTileSchedulerILi128ELi112ELi256ELi256ELb1ELb1ELb0ELb0ELb1ELb1EEEEEEEEEvNT_6ParamsE)
        /*00b0*/ 	.word	0x00000004


	//----- nvinfo : EIATTR_FRAME_SIZE
	.align		4
.L_40:
        /*00b4*/ 	.byte	0x04, 0x11
        /*00b6*/ 	.short	(.L_42 - .L_41)
	.align		4
.L_41:
        /*00b8*/ 	.word	index@(_ZN7cutlass13device_kernelIN5flash19enable_sm80_to_sm89INS1_16FlashAttnFwdSm80INS1_25CollectiveMainloopFwdSm80ILi8ELi1ELb1EN4cute5tupleIJNS5_1CILi128EEENS7_ILi112EEES8_EEELi128ENS_6half_tEfNS_4arch4Sm80ELb0ELb0ELb0ELb1ELb0ELb0ELb1ELb1EEENS1_21CollectiveEpilogueFwdINS6_IJS8_S8_S9_EEENS6_IJNS7_ILi1EEESH_SH_EEESB_SD_Li256ELb1ELb1ELb1ELb0EEENS1_36VarlenDynamicPersistentTileSchedulerILi128ELi112ELi256ELi256ELb1ELb1ELb0ELb0ELb1ELb1EEEEEEEEEvNT_6ParamsE)
        /*00bc*/ 	.word	0x00000000


	//----- nvinfo : EIATTR_REGCOUNT
	.align		4
.L_42:
        /*00c0*/ 	.byte	0x04, 0x2f
        /*00c2*/ 	.short	(.L_44 - .L_43)
	.align		4
.L_43:
        /*00c4*/ 	.word	index@(_ZN7cutlass13device_kernelIN5flash19enable_sm80_to_sm89INS1_16FlashAttnFwdSm80INS1_25CollectiveMainloopFwdSm80ILi4ELi1ELb0EN4cute5tupleIJNS5_1CILi128EEENS7_ILi64EEES8_EEELi128ENS_6half_tEfNS_4arch4Sm80ELb0ELb0ELb0ELb0ELb0ELb0ELb1ELb1EEENS1_21CollectiveEpilogueFwdINS6_IJS8_S8_S9_EEENS6_IJNS7_ILi1EEESH_SH_EEESB_SD_Li128ELb0ELb1ELb1ELb0EEENS1_19SingleTileSchedulerILb0ELb1ELb1ELi128EEEEEEEEEvNT_6ParamsE)
        /*00c8*/ 	.word	0x00000004


	//----- nvinfo : EIATTR_FRAME_SIZE
	.align		4
.L_44:
        /*00cc*/ 	.byte	0x04, 0x11
        /*00ce*/ 	.short	(.L_46 - .L_45)
	.align		4
.L_45:
        /*00d0*/ 	.word	index@(_ZN7cutlass13device_kernelIN5flash19enable_sm80_to_sm89INS1_16FlashAttnFwdSm80INS1_25CollectiveMainloopFwdSm80ILi4ELi1ELb0EN4cute5tupleIJNS5_1CILi128EEENS7_ILi64EEES8_EEELi128ENS_6half_tEfNS_4arch4Sm80ELb0ELb0ELb0ELb0ELb0ELb0ELb1ELb1EEENS1_21CollectiveEpilogueFwdINS6_IJS8_S8_S9_EEENS6_IJNS7_ILi1EEESH_SH_EEESB_SD_Li128ELb0ELb1ELb1ELb0EEENS1_19SingleTileSchedulerILb0ELb1ELb1ELi128EEEEEEEEEvNT_6ParamsE)
        /*00d4*/ 	.word	0x00000000


	//----- nvinfo : EIATTR_REGCOUNT
	.align		4
.L_46:
        /*00d8*/ 	.byte	0x04, 0x2f
        /*00da*/ 	.short	(.L_48 - .L_47)
	.align		4
.L_47:
        /*00dc*/ 	.word	index@(_ZN7cutlass13device_kernelIN5flash19enable_sm80_to_sm89INS1_16FlashAttnFwdSm80INS1_25CollectiveMainloopFwdSm80ILi8ELi1ELb1EN4cute5tupleIJNS5_1CILi128EEES8_S8_EEELi128ENS_6half_tEfNS_4arch4Sm80ELb1ELb0ELb0ELb0ELb0ELb0ELb1ELb1EEENS1_21CollectiveEpilogueFwdIS9_NS6_IJNS7_ILi1EEESF_SF_EEESA_SC_Li256ELb0ELb1ELb1ELb0EEENS1_30DynamicPersistentTileSchedulerILi256ELi256ELb1ELb1ELb0EEEEEEEEEvNT_6ParamsE)
        /*00e0*/ 	.word	0x00000004


	//----- nvinfo : EIATTR_FRAME_SIZE
	.align		4
.L_48:
        /*00e4*/ 	.byte	0x04, 0x11
        /*00e6*/ 	.short	(.L_50 - .L_49)
	.align		4
.L_49:
        /*00e8*/ 	.word	index@(_ZN7cutlass13device_kernelIN5flash19enable_sm80_to_sm89INS1_16FlashAttnFwdSm80INS1_25CollectiveMainloopFwdSm80ILi8ELi1ELb1EN4cute5tupleIJNS5_1CILi128EEES8_S8_EEELi128ENS_6half_tEfNS_4arch4Sm80ELb1ELb0ELb0ELb0ELb0ELb0ELb1ELb1EEENS1_21CollectiveEpilogueFwdIS9_NS6_IJNS7_ILi1EEESF_SF_EEESA_SC_Li256ELb0ELb1ELb1ELb0EEENS1_30DynamicPersistentTileSchedulerILi256ELi256ELb1ELb1ELb0EEEEEEEEEvNT_6ParamsE)
        /*00ec*/ 	.word	0x00000000


	//----- nvinfo : EIATTR_REGCOUNT
	.align		4
.L_50:
        /*00f0*/ 	.byte	0x04, 0x2f
        /*00f2*/ 	.short	(.L_52 - .L_51)
	.align		4
.L_51:
        /*00f4*/ 	.word	index@(_ZN7cutlass13device_kernelIN5flash19enable_sm80_to_sm89INS1_16FlashAttnFwdSm80INS1_25CollectiveMainloopFwdSm80ILi8ELi1ELb1EN4cute5tupleIJNS5_1CILi128EEENS7_ILi96EEES8_EEELi128ENS_6half_tEfNS_4arch4Sm80ELb0ELb1ELb0ELb0ELb0ELb0ELb1ELb1EEENS1_21CollectiveEpilogueFwdINS6_IJS8_S8_S9_EEENS6_IJNS7_ILi1EEESH_SH_EEESB_SD_Li256ELb0ELb1ELb1ELb0EEENS1_19SingleTileSchedulerILb0ELb1ELb1ELi128EEEEEEEEEvNT_6ParamsE)
        /*00f8*/ 	.word	0x00000004


	//----- nvinfo : EIATTR_FRAME_SIZE
	.align		4
.L_52:
        /*00fc*/ 	.byte	0x04, 0x11
        /*00fe*/ 	.short	(.L_54 - .L_53)
	.align		4
.L_53:
        /*0100*/ 	.word	index@(_ZN7cutlass13device_kernelIN5flash19enable_sm80_to_sm89INS1_16FlashAttnFwdSm80INS1_25CollectiveMainloopFwdSm80ILi8ELi1ELb1EN4cute5tupleIJNS5_1CILi128EEENS7_ILi96EEES8_EEELi128ENS_6half_tEfNS_4arch4Sm80ELb0ELb1ELb0ELb0ELb0ELb0ELb1ELb1EEENS1_21CollectiveEpilogueFwdINS6_IJS8_S8_S9_EEENS6_IJNS7_ILi1EEESH_SH_EEESB_SD_Li256ELb0ELb1ELb1ELb0EEENS1_19SingleTileSchedulerILb0ELb1ELb1ELi128EEEEEEEEEvNT_6ParamsE)
        /*0104*/ 	.word	0x00000000


	//----- nvinfo : EIATTR_REGCOUNT
	.align		4
.L_54:
        /*0108*/ 	.byte	0x04, 0x2f
        /*010a*/ 	.short	(.L_56 - .L_55)
	.align		4
.L_55:
        /*010c*/ 	.word	index@(_ZN7cutlass13device_kernelIN5flash19enable_sm80_to_sm89INS1_16FlashAttnFwdSm80INS1_25CollectiveMainloopFwdSm80ILi8ELi1ELb1EN4cute5tupleIJNS5_1CILi128EEES8_S8_EEELi128ENS_6half_tEfNS_4arch4Sm80ELb0ELb0ELb0ELb0ELb0ELb0ELb1ELb1EEENS1_21CollectiveEpilogueFwdIS9_NS6_IJNS7_ILi1EEESF_SF_EEESA_SC_Li256ELb0ELb1ELb1ELb0EEENS1_19SingleTileSchedulerILb0ELb1ELb1ELi128EEEEEEEEEvNT_6ParamsE)
        /*0110*/ 	.word	0x00000004


	//----- nvinfo : EIATTR_FRAME_SIZE
	.align		4
.L_56:
        /*0114*/ 	.byte	0x04, 0x11
        /*0116*/ 	.short	(.L_58 - .L_57)
	.align		4
.L_57:
        /*0118*/ 	.word	index@(_ZN7cutlass13device_kernelIN5flash19enable_sm80_to_sm89INS1_16FlashAttnFwdSm80INS1_25CollectiveMainloopFwdSm80ILi8ELi1ELb1EN4cute5tupleIJNS5_1CILi128EEES8_S8_EEELi128ENS_6half_tEfNS_4arch4Sm80ELb0ELb0ELb0ELb0ELb0ELb0ELb1ELb1EEENS1_21CollectiveEpilogueFwdIS9_NS6_IJNS7_ILi1EEESF_SF_EEESA_SC_Li256ELb0ELb1ELb1ELb0EEENS1_19SingleTileSchedulerILb0ELb1ELb1ELi128EEEEEEEEEvNT_6ParamsE)
        /*011c*/ 	.word	0x00000000


	//----- nvinfo : EIATTR_MIN_STACK_SIZE
	.align		4
.L_58:
        /*0120*/ 	.byte	0x04, 0x12
        /*0122*/ 	.short	(.L_60 - .L_59)
	.align		4
.L_59:
        /*0124*/ 	.word	index@(_ZN7cutlass13device_kernelIN5flash19enable_sm80_to_sm89INS1_16FlashAttnFwdSm80INS1_25CollectiveMainloopFwdSm80ILi8ELi1ELb1EN4cute5tupleIJNS5_1CILi128EEES8_S8_EEELi128ENS_6half_tEfNS_4arch4Sm80ELb0ELb0ELb0ELb0ELb0ELb0ELb1ELb1EEENS1_21CollectiveEpilogueFwdIS9_NS6_IJNS7_ILi1EEESF_SF_EEESA_SC_Li256ELb0ELb1ELb1ELb0EEENS1_19SingleTileSchedulerILb0ELb1ELb1ELi128EEEEEEEEEvNT_6ParamsE)
        /*0128*/ 	.word	0x00000000


	//----- nvinfo : EIATTR_MIN_STACK_SIZE
	.align		4
.L_60:
        /*012c*/ 	.byte	0x04, 0x12
        /*012e*/ 	.short	(.L_62 - .L_61)
	.align		4
.L_61:
        /*0130*/ 	.word	index@(_ZN7cutlass13device_kernelIN5flash19enable_sm80_to_sm89INS1_16FlashAttnFwdSm80INS1_25CollectiveMainloopFwdSm80ILi8ELi1ELb1EN4cute5tupleIJNS5_1CILi128EEENS7_ILi96EEES8_EEELi128ENS_6half_tEfNS_4arch4Sm80ELb0ELb1ELb0ELb0ELb0ELb0ELb1ELb1EEENS1_21CollectiveEpilogueFwdINS6_IJS8_S8_S9_EEENS6_IJNS7_ILi1EEESH_SH_EEESB_SD_Li256ELb0ELb1ELb1ELb0EEENS1_19SingleTileSchedulerILb0ELb1ELb1ELi128EEEEEEEEEvNT_6ParamsE)
        /*0134*/ 	.word	0x00000000


	//----- nvinfo : EIATTR_MIN_STACK_SIZE
	.align		4
.L_62:
        /*0138*/ 	.byte	0x04, 0x12
        /*013a*/ 	.short	(.L_64 - .L_63)
	.align		4
.L_63:
        /*013c*/ 	.word	index@(_ZN7cutlass13device_kernelIN5flash19enable_sm80_to_sm89INS1_16FlashAttnFwdSm80INS1_25CollectiveMainloopFwdSm80ILi8ELi1ELb1EN4cute5tupleIJNS5_1CILi128EEES8_S8_EEELi128ENS_6half_tEfNS_4arch4Sm80ELb1ELb0ELb0ELb0ELb0ELb0ELb1ELb1EEENS1_21CollectiveEpilogueFwdIS9_NS6_IJNS7_ILi1EEESF_SF_EEESA_SC_Li256ELb0ELb1ELb1ELb0EEENS1_30DynamicPersistentTileSchedulerILi256ELi256ELb1ELb1ELb0EEEEEEEEEvNT_6ParamsE)
        /*0140*/ 	.word	0x00000000


	//----- nvinfo : EIATTR_MIN_STACK_SIZE
	.align		4
.L_64:
        /*0144*/ 	.byte	0x04, 0x12
        /*0146*/ 	.short	(.L_66 - .L_65)
	.align		4
.L_65:
        /*0148*/ 	.word	index@(_ZN7cutlass13device_kernelIN5flash19enable_sm80_to_sm89INS1_16FlashAttnFwdSm80INS1_25CollectiveMainloopFwdSm80ILi4ELi1ELb0EN4cute5tupleIJNS5_1CILi128EEENS7_ILi64EEES8_EEELi128ENS_6half_tEfNS_4arch4Sm80ELb0ELb0ELb0ELb0ELb0ELb0ELb1ELb1EEENS1_21CollectiveEpilogueFwdINS6_IJS8_S8_S9_EEENS6_IJNS7_ILi1EEESH_SH_EEESB_SD_Li128ELb0ELb1ELb1ELb0EEENS1_19SingleTileSchedulerILb0ELb1ELb1ELi128EEEEEEEEEvNT_6ParamsE)
        /*014c*/ 	.word	0x00000000


	//----- nvinfo : EIATTR_MIN_STACK_SIZE
	.align		4
.L_66:
        /*0150*/ 	.byte	0x04, 0x12
        /*0152*/ 	.short	(.L_68 - .L_67)
	.align		4
.L_67:
        /*0154*/ 	.word	index@(_ZN7cutlass13device_kernelIN5flash19enable_sm80_to_sm89INS1_16FlashAttnFwdSm80INS1_25CollectiveMainloopFwdSm80ILi8ELi1ELb1EN4cute5tupleIJNS5_1CILi128EEENS7_ILi112EEES8_EEELi128ENS_6half_tEfNS_4arch4Sm80ELb0ELb0ELb0ELb1ELb0ELb0ELb1ELb1EEENS1_21CollectiveEpilogueFwdINS6_IJS8_S8_S9_EEENS6_IJNS7_ILi1EEESH_SH_EEESB_SD_Li256ELb1ELb1ELb1ELb0EEENS1_36VarlenDynamicPersistentTileSchedulerILi128ELi112ELi256ELi256ELb1ELb1ELb0ELb0ELb1ELb1EEEEEEEEEvNT_6ParamsE)
        /*0158*/ 	.word	0x00000000


	//----- nvinfo : EIATTR_MIN_STACK_SIZE
	.align		4
.L_68:
        /*015c*/ 	.byte	0x04, 0x12
        /*015e*/ 	.short	(.L_70 - .L_69)
	.align		4
.L_69:
        /*0160*/ 	.word	index@(_ZN7cutlass13device_kernelIN5flash19enable_sm80_to_sm89INS1_16FlashAttnFwdSm80INS1_25CollectiveMainloopFwdSm80ILi8ELi1ELb1EN4cute5tupleIJNS5_1CILi128EEENS7_ILi112EEES8_EEELi128ENS_6half_tEfNS_4arch4Sm80ELb0ELb0ELb0ELb1ELb0ELb1ELb1ELb1EEENS1_21CollectiveEpilogueFwdINS6_IJS8_S8_S9_EEENS6_IJNS7_ILi1EEESH_SH_EEESB_SD_Li256ELb1ELb1ELb1ELb0EEENS1_36VarlenDynamicPersistentTileSchedulerILi128ELi112ELi256ELi256ELb1ELb1ELb0ELb0ELb1ELb1EEEEEEEEEvNT_6ParamsE)
        /*0164*/ 	.word	0x00000000


	//----- nvinfo : EIATTR_MIN_STACK_SIZE
	.align		4
.L_70:
        /*0168*/ 	.byte	0x04, 0x12
        /*016a*/ 	.short	(.L_72 - .L_71)
	.align		4
.L_71:
        /*016c*/ 	.word	index@(_ZN7cutlass13device_kernelIN5flash19enable_sm80_to_sm89INS1_16FlashAttnFwdSm80INS1_25CollectiveMainloopFwdSm80ILi4ELi1ELb0EN4cute5tupleIJNS5_1CILi128EEENS7_ILi48EEES8_EEELi128ENS_6half_tEfNS_4arch4Sm80ELb0ELb1ELb0ELb0ELb0ELb0ELb1ELb1EEENS1_21CollectiveEpilogueFwdINS6_IJS8_S8_S9_EEENS6_IJNS7_ILi1EEESH_SH_EEESB_SD_Li128ELb0ELb1ELb1ELb0EEENS1_19SingleTileSchedulerILb0ELb1ELb1ELi128EEEEEEEEEvNT_6ParamsE)
        /*0170*/ 	.word	0x00000000


	//----- nvinfo : EIATTR_MIN_STACK_SIZE
	.align		4
.L_72:
        /*0174*/ 	.byte	0x04, 0x12
        /*0176*/ 	.short	(.L_74 - .L_73)
	.align		4
.L_73:
        /*0178*/ 	.word	index@(_ZN7cutlass13device_kernelIN5flash19enable_sm80_to_sm89INS1_16FlashAttnFwdSm80INS1_25CollectiveMainloopFwdSm80ILi8ELi1ELb1EN4cute5tupleIJNS5_1CILi128EEENS7_ILi96EEES8_EEELi128ENS_6half_tEfNS_4arch4Sm80ELb0ELb1ELb0ELb1ELb0ELb0ELb1ELb1EEENS1_21CollectiveEpilogueFwdINS6_IJS8_S8_S9_EEENS6_IJNS7_ILi1EEESH_SH_EEESB_SD_Li256ELb1ELb1ELb1ELb0EEENS1_36VarlenDynamicPersistentTileSchedulerILi128ELi96ELi256ELi256ELb1ELb1ELb0ELb1ELb0ELb1EEEEEEEEEvNT_6ParamsE)
        /*017c*/ 	.word	0x00000000


	//----- nvinfo : EIATTR_MIN_STACK_SIZE
	.align		4
.L_74:
        /*0180*/ 	.byte	0x04, 0x12
        /*0182*/ 	.short	(.L_76 - .L_75)
	.align		4
.L_75:
        /*0184*/ 	.word	index@(_ZN7cutlass13device_kernelIN5flash19enable_sm80_to_sm89INS1_16FlashAttnFwdSm80INS1_25CollectiveMainloopFwdSm80ILi8ELi1ELb1EN4cute5tupleIJNS5_1CILi128EEENS7_ILi96EEES8_EEELi128ENS_6half_tEfNS_4arch4Sm80ELb0ELb1ELb0ELb1ELb0ELb1ELb1ELb1EEENS1_21CollectiveEpilogueFwdINS6_IJS8_S8_S9_EEENS6_IJNS7_ILi1EEESH_SH_EEESB_SD_Li256ELb1ELb1ELb1ELb0EEENS1_36VarlenDynamicPersistentTileSchedulerILi128ELi96ELi256ELi256ELb1ELb1ELb0ELb1ELb0ELb1EEEEEEEEEvNT_6ParamsE)
        /*0188*/ 	.word	0x00000000


	//----- nvinfo : EIATTR_MIN_STACK_SIZE
	.align		4
.L_76:
        /*018c*/ 	.byte	0x04, 0x12
        /*018e*/ 	.short	(.L_78 - .L_77)
	.align		4
.L_77:
        /*0190*/ 	.word	index@(_ZN7cutlass13device_kernelIN5flash19enable_sm80_to_sm89INS1_16FlashAttnFwdSm80INS1_25CollectiveMainloopFwdSm80ILi4ELi1ELb0EN4cute5tupleIJNS5_1CILi128EEENS7_ILi64EEES8_EEELi128ENS_6half_tEfNS_4arch4Sm80ELb1ELb0ELb0ELb0ELb0ELb0ELb1ELb1EEENS1_21CollectiveEpilogueFwdINS6_IJS8_S8_S9_EEENS6_IJNS7_ILi1EEESH_SH_EEESB_SD_Li128ELb0ELb1ELb1ELb0EEENS1_30DynamicPersistentTileSchedulerILi128ELi128ELb1ELb1ELb0EEEEEEEEEvNT_6ParamsE)
        /*0194*/ 	.word	0x00000000


	//----- nvinfo : EIATTR_MIN_STACK_SIZE
	.align		4
.L_78:
        /*0198*/ 	.byte	0x04, 0x12
        /*019a*/ 	.short	(.L_80 - .L_79)
	.align		4
.L_79:
        /*019c*/ 	.word	index@(_ZN7cutlass13device_kernelIN5flash19enable_sm80_to_sm89INS1_16FlashAttnFwdSm80INS1_25CollectiveMainloopFwdSm80ILi8ELi1ELb1EN4cute5tupleIJNS5_1CILi128EEENS7_ILi112EEES8_EEELi128ENS_6half_tEfNS_4arch4Sm80ELb1ELb0ELb0ELb1ELb0ELb0ELb1ELb1EEENS1_21CollectiveEpilogueFwdINS6_IJS8_S8_S9_EEENS6_IJNS7_ILi1EEESH_SH_EEESB_SD_Li256ELb1ELb1ELb1ELb0EEENS1_36VarlenDynamicPersistentTileSchedulerILi128ELi112ELi256ELi256ELb1ELb1ELb0ELb1ELb1ELb1EEEEEEEEEvNT_6ParamsE)
        /*01a0*/ 	.word	0x00000000


	//----- nvinfo : EIATTR_MIN_STACK_SIZE
	.align		4
.L_80:
        /*01a4*/ 	.byte	0x04, 0x12
        /*01a6*/ 	.short	(.L_82 - .L_81)
	.align		4
.L_81:
        /*01a8*/ 	.word	index@(_ZN7cutlass13device_kernelIN5flash19enable_sm80_to_sm89INS1_16FlashAttnFwdSm80INS1_25CollectiveMainloopFwdSm80ILi8ELi1ELb1EN4cute5tupleIJNS5_1CILi128EEENS7_ILi112EEES8_EEELi128ENS_6half_tEfNS_4arch4Sm80ELb1ELb0ELb0ELb1ELb0ELb1ELb1ELb1EEENS1_21CollectiveEpilogueFwdINS6_IJS8_S8_S9_EEENS6_IJNS7_ILi1EEESH_SH_EEESB_SD_Li256ELb1ELb1ELb1ELb0EEENS1_36VarlenDynamicPersistentTileSchedulerILi128ELi112ELi256ELi256ELb1ELb1ELb0ELb1ELb1ELb1EEEEEEEEEvNT_6ParamsE)
        /*01ac*/ 	.word	0x00000000
.L_82:


//--------------------- .nv.compat                --------------------------
	.section	.nv.compat,"",@"SHT_CUDA_COMPAT_INFO"
	.align	4
        /*0000*/ 	.byte	0x02, 0x09, 0x01, 0x00, 0x02, 0x02, 0x01, 0x00, 0x02, 0x05, 0x05, 0x00, 0x03, 0x07, 0x01, 0x01
        /*0010*/ 	.byte	0x02, 0x03, 0x00, 0x00, 0x02, 0x06, 0x01, 0x00, 0x04, 0x0b, 0x08, 0x00, 0x00, 0x00, 0x00, 0x00
        /*0020*/ 	.byte	0x00, 0x00, 0x00, 0x00


//--------------------- .nv.info._ZN7cutlass13device_kernelIN5flash19enable_sm80_to_sm89INS1_16FlashAttnFwdSm80INS1_25CollectiveMainloopFwdSm80ILi8ELi1ELb1EN4cute5tupleIJNS5_1CILi128EEES8_S8_EEELi128ENS_6half_tEfNS_4arch4Sm80ELb0ELb0ELb0ELb0ELb0ELb0ELb1ELb1EEENS1_21CollectiveEpilogueFwdIS9_NS6_IJNS7_ILi1EEESF_SF_EEESA_SC_Li256ELb0ELb1ELb1ELb0EEENS1_19SingleTileSchedulerILb0ELb1ELb1ELi128EEEEEEEEEvNT_6ParamsE --------------------------
	.section	.nv.info._ZN7cutlass13device_kernelIN5flash19enable_sm80_to_sm89INS1_16FlashAttnFwdSm80INS1_25CollectiveMainloopFwdSm80ILi8ELi1ELb1EN4cute5tupleIJNS5_1CILi128EEES8_S8_EEELi128ENS_6half_tEfNS_4arch4Sm80ELb0ELb0ELb0ELb0ELb0ELb0ELb1ELb1EEENS1_21CollectiveEpilogueFwdIS9_NS6_IJNS7_ILi1EEESF_SF_EEESA_SC_Li256ELb0ELb1ELb1ELb0EEENS1_19SingleTileSchedulerILb0ELb1ELb1ELi128EEEEEEEEEvNT_6ParamsE,"",@"SHT_CUDA_INFO"
	.sectionflags	@""
	.align	4


	//----- nvinfo : EIATTR_CUDA_API_VERSION
	.align		4
        /*0000*/ 	.byte	0x04, 0x37
        /*0002*/ 	.short	(.L_84 - .L_83)
.L_83:
        /*0004*/ 	.word	0x00000082


	//----- nvinfo : EIATTR_KPARAM_INFO
	.align		4
.L_84:
        /*0008*/ 	.byte	0x04, 0x17
        /*000a*/ 	.short	(.L_86 - .L_85)
.L_85:
        /*000c*/ 	.word	0x00000000
        /*0010*/ 	.short	0x0000
        /*0012*/ 	.short	0x0000
        /*0014*/ 	.byte	0x00, 0xf0, 0x61, 0x10


	//----- nvinfo : EIATTR_SPARSE_MMA_MASK
	.align		4
.L_86:
        /*0018*/ 	.byte	0x03, 0x50
        /*001a*/ 	.short	0x0000


	//----- nvinfo : EIATTR_MAXREG_COUNT
	.align		4
        /*001c*/ 	.byte	0x03, 0x1b
        /*001e*/ 	.short	0x00ff


	//----- nvinfo : EIATTR_MERCURY_ISA_VERSION
	.align		4
        /*0020*/ 	.byte	0x03, 0x5f
        /*0022*/ 	.short	0x0101


	//----- nvinfo : EIATTR_VRC_CTA_INIT_COUNT
	.align		4
        /*0024*/ 	.byte	0x02, 0x4a
	.zero		1
	.zero		1


	//----- nvinfo : EIATTR_EXIT_INSTR_OFFSETS
	.align		4
        /*0028*/ 	.byte	0x04, 0x1c
        /*002a*/ 	.short	(.L_88 - .L_87)


	//   ....[0]....
.L_87:
        /*002c*/ 	.word	0x00000010


	//----- nvinfo : EIATTR_MAX_THREADS
	.align		4
.L_88:
        /*0030*/ 	.byte	0x04, 0x05
        /*0032*/ 	.short	(.L_90 - .L_89)
.L_89:
        /*0034*/ 	.word	0x00000100
        /*0038*/ 	.word	0x00000001
        /*003c*/ 	.word	0x00000001


	//----- nvinfo : EIATTR_CBANK_PARAM_SIZE
	.align		4
.L_90:
        /*0040*/ 	.byte	0x03, 0x19
        /*0042*/ 	.short	0x0418


	//----- nvinfo : EIATTR_PARAM_CBANK
	.align		4
        /*0044*/ 	.byte	0x04, 0x0a
        /*0046*/ 	.short	(.L_92 - .L_91)
	.align		4
.L_91:
        /*0048*/ 	.word	index@(.nv.constant0._ZN7cutlass13device_kernelIN5flash19enable_sm80_to_sm89INS1_16FlashAttnFwdSm80INS1_25CollectiveMainloopFwdSm80ILi8ELi1ELb1EN4cute5tupleIJNS5_1CILi128EEES8_S8_EEELi128ENS_6half_tEfNS_4arch4Sm80ELb0ELb0ELb0ELb0ELb0ELb0ELb1ELb1EEENS1_21CollectiveEpilogueFwdIS9_NS6_IJNS7_ILi1EEESF_SF_EEESA_SC_Li256ELb0ELb1ELb1ELb0EEENS1_19SingleTileSchedulerILb0ELb1ELb1ELi128EEEEEEEEEvNT_6ParamsE)
        /*004c*/ 	.short	0x0380
        /*004e*/ 	.short	0x0418


	//----- nvinfo : EIATTR_SW_WAR
	.align		4
.L_92:
        /*0050*/ 	.byte	0x04, 0x36
        /*0052*/ 	.short	(.L_94 - .L_93)
.L_93:
        /*0054*/ 	.word	0x00000008
.L_94:


//--------------------- .nv.info._ZN7cutlass13device_kernelIN5flash19enable_sm80_to_sm89INS1_16FlashAttnFwdSm80INS1_25CollectiveMainloopFwdSm80ILi8ELi1ELb1EN4cute5tupleIJNS5_1CILi128EEENS7_ILi96EEES8_EEELi128ENS_6half_tEfNS_4arch4Sm80ELb0ELb1ELb0ELb0ELb0ELb0ELb1ELb1EEENS1_21CollectiveEpilogueFwdINS6_IJS8_S8_S9_EEENS6_IJNS7_ILi1EEESH_SH_EEESB_SD_Li256ELb0ELb1ELb1ELb0EEENS1_19SingleTileSchedulerILb0ELb1ELb1ELi128EEEEEEEEEvNT_6ParamsE --------------------------
	.section	.nv.info._ZN7cutlass13device_kernelIN5flash19enable_sm80_to_sm89INS1_16FlashAttnFwdSm80INS1_25CollectiveMainloopFwdSm80ILi8ELi1ELb1EN4cute5tupleIJNS5_1CILi128EEENS7_ILi96EEES8_EEELi128ENS_6half_tEfNS_4arch4Sm80ELb0ELb1ELb0ELb0ELb0ELb0ELb1ELb1EEENS1_21CollectiveEpilogueFwdINS6_IJS8_S8_S9_EEENS6_IJNS7_ILi1EEESH_SH_EEESB_SD_Li256ELb0ELb1ELb1ELb0EEENS1_19SingleTileSchedulerILb0ELb1ELb1ELi128EEEEEEEEEvNT_6ParamsE,"",@"SHT_CUDA_INFO"
	.sectionflags	@""
	.align	4


	//----- nvinfo : EIATTR_CUDA_API_VERSION
	.align		4
        /*0000*/ 	.byte	0x04, 0x37
        /*0002*/ 	.short	(.L_96 - .L_95)
.L_95:
        /*0004*/ 	.word	0x00000082


	//----- nvinfo : EIATTR_KPARAM_INFO
	.align		4
.L_96:
        /*0008*/ 	.byte	0x04, 0x17
        /*000a*/ 	.short	(.L_98 - .L_97)
.L_97:
        /*000c*/ 	.word	0x00000000
        /*0010*/ 	.short	0x0000
        /*0012*/ 	.short	0x0000
        /*0014*/ 	.byte	0x00, 0xf0, 0x61, 0x10


	//----- nvinfo : EIATTR_SPARSE_MMA_MASK
	.align		4
.L_98:
        /*0018*/ 	.byte	0x03, 0x50
        /*001a*/ 	.short	0x0000


	//----- nvinfo : EIATTR_MAXREG_COUNT
	.align		4
        /*001c*/ 	.byte	0x03, 0x1b
        /*001e*/ 	.short	0x00ff


	//----- nvinfo : EIATTR_MERCURY_ISA_VERSION
	.align		4
        /*0020*/ 	.byte	0x03, 0x5f
        /*0022*/ 	.short	0x0101


	//----- nvinfo : EIATTR_VRC_CTA_INIT_COUNT
	.align		4
        /*0024*/ 	.byte	0x02, 0x4a
	.zero		1
	.zero		1


	//----- nvinfo : EIATTR_EXIT_INSTR_OFFSETS
	.align		4
        /*0028*/ 	.byte	0x04, 0x1c
        /*002a*/ 	.short	(.L_100 - .L_99)


	//   ....[0]....
.L_99:
        /*002c*/ 	.word	0x00000010


	//----- nvinfo : EIATTR_MAX_THREADS
	.align		4
.L_100:
        /*0030*/ 	.byte	0x04, 0x05
        /*0032*/ 	.short	(.L_102 - .L_101)
.L_101:
        /*0034*/ 	.word	0x00000100
        /*0038*/ 	.word	0x00000001
        /*003c*/ 	.word	0x00000001


	//----- nvinfo : EIATTR_CBANK_PARAM_SIZE
	.align		4
.L_102:
        /*0040*/ 	.byte	0x03, 0x19
        /*0042*/ 	.short	0x0418


	//----- nvinfo : EIATTR_PARAM_CBANK
	.align		4
        /*0044*/ 	.byte	0x04, 0x0a
        /*0046*/ 	.short	(.L_104 - .L_103)
	.align		4
.L_103:
        /*0048*/ 	.word	index@(.nv.constant0._ZN7cutlass13device_kernelIN5flash19enable_sm80_to_sm89INS1_16FlashAttnFwdSm80INS1_25CollectiveMainloopFwdSm80ILi8ELi1ELb1EN4cute5tupleIJNS5_1CILi128EEENS7_ILi96EEES8_EEELi128ENS_6half_tEfNS_4arch4Sm80ELb0ELb1ELb0ELb0ELb0ELb0ELb1ELb1EEENS1_21CollectiveEpilogueFwdINS6_IJS8_S8_S9_EEENS6_IJNS7_ILi1EEESH_SH_EEESB_SD_Li256ELb0ELb1ELb1ELb0EEENS1_19SingleTileSchedulerILb0ELb1ELb1ELi128EEEEEEEEEvNT_6ParamsE)
        /*004c*/ 	.short	0x0380
        /*004e*/ 	.short	0x0418


	//----- nvinfo : EIATTR_SW_WAR
	.align		4
.L_104:
        /*0050*/ 	.byte	0x04, 0x36
        /*0052*/ 	.short	(.L_106 - .L_105)
.L_105:
        /*0054*/ 	.word	0x00000008
.L_106:


//--------------------- .nv.info._ZN7cutlass13device_kernelIN5flash19enable_sm80_to_sm89INS1_16FlashAttnFwdSm80INS1_25CollectiveMainloopFwdSm80ILi8ELi1ELb1EN4cute5tupleIJNS5_1CILi128EEES8_S8_EEELi128ENS_6half_tEfNS_4arch4Sm80ELb1ELb0ELb0ELb0ELb0ELb0ELb1ELb1EEENS1_21CollectiveEpilogueFwdIS9_NS6_IJNS7_ILi1EEESF_SF_EEESA_SC_Li256ELb0ELb1ELb1ELb0EEENS1_30DynamicPersistentTileSchedulerILi256ELi256ELb1ELb1ELb0EEEEEEEEEvNT_6ParamsE --------------------------
	.section	.nv.info._ZN7cutlass13device_kernelIN5flash19enable_sm80_to_sm89INS1_16FlashAttnFwdSm80INS1_25CollectiveMainloopFwdSm80ILi8ELi1ELb1EN4cute5tupleIJNS5_1CILi128EEES8_S8_EEELi128ENS_6half_tEfNS_4arch4Sm80ELb1ELb0ELb0ELb0ELb0ELb0ELb1ELb1EEENS1_21CollectiveEpilogueFwdIS9_NS6_IJNS7_ILi1EEESF_SF_EEESA_SC_Li256ELb0ELb1ELb1ELb0EEENS1_30DynamicPersistentTileSchedulerILi256ELi256ELb1ELb1ELb0EEEEEEEEEvNT_6ParamsE,"",@"SHT_CUDA_INFO"
	.sectionflags	@""
	.align	4


	//----- nvinfo : EIATTR_CUDA_API_VERSION
	.align		4
        /*0000*/ 	.byte	0x04, 0x37
        /*0002*/ 	.short	(.L_108 - .L_107)
.L_107:
        /*0004*/ 	.word	0x00000082


	//----- nvinfo : EIATTR_KPARAM_INFO
	.align		4
.L_108:
        /*0008*/ 	.byte	0x04, 0x17
        /*000a*/ 	.short	(.L_110 - .L_109)
.L_109:
        /*000c*/ 	.word	0x00000000
        /*0010*/ 	.short	0x0000
        /*0012*/ 	.short	0x0000
        /*0014*/ 	.byte	0x00, 0xf0, 0xa1, 0x10


	//----- nvinfo : EIATTR_SPARSE_MMA_MASK
	.align		4
.L_110:
        /*0018*/ 	.byte	0x03, 0x50
        /*001a*/ 	.short	0x0000


	//----- nvinfo : EIATTR_MAXREG_COUNT
	.align		4
        /*001c*/ 	.byte	0x03, 0x1b
        /*001e*/ 	.short	0x00ff


	//----- nvinfo : EIATTR_MERCURY_ISA_VERSION
	.align		4
        /*0020*/ 	.byte	0x03, 0x5f
        /*0022*/ 	.short	0x0101


	//----- nvinfo : EIATTR_VRC_CTA_INIT_COUNT
	.align		4
        /*0024*/ 	.byte	0x02, 0x4a
	.zero		1
	.zero		1


	//----- nvinfo : EIATTR_EXIT_INSTR_OFFSETS
	.align		4
        /*0028*/ 	.byte	0x04, 0x1c
        /*002a*/ 	.short	(.L_112 - .L_111)


	//   ....[0]....
.L_111:
        /*002c*/ 	.word	0x00000010


	//----- nvinfo : EIATTR_MAX_THREADS
	.align		4
.L_112:
        /*0030*/ 	.byte	0x04, 0x05
        /*0032*/ 	.short	(.L_114 - .L_113)
.L_113:
        /*0034*/ 	.word	0x00000100
        /*0038*/ 	.word	0x00000001
        /*003c*/ 	.word	0x00000001


	//----- nvinfo : EIATTR_CBANK_PARAM_SIZE
	.align		4
.L_114:
        /*0040*/ 	.byte	0x03, 0x19
        /*0042*/ 	.short	0x0428


	//----- nvinfo : EIATTR_PARAM_CBANK
	.align		4
        /*0044*/ 	.byte	0x04, 0x0a
        /*0046*/ 	.short	(.L_116 - .L_115)
	.align		4
.L_115:
        /*0048*/ 	.word	index@(.nv.constant0._ZN7cutlass13device_kernelIN5flash19enable_sm80_to_sm89INS1_16FlashAttnFwdSm80INS1_25CollectiveMainloopFwdSm80ILi8ELi1ELb1EN4cute5tupleIJNS5_1CILi128EEES8_S8_EEELi128ENS_6half_tEfNS_4arch4Sm80ELb1ELb0ELb0ELb0ELb0ELb0ELb1ELb1EEENS1_21CollectiveEpilogueFwdIS9_NS6_IJNS7_ILi1EEESF_SF_EEESA_SC_Li256ELb0ELb1ELb1ELb0EEENS1_30DynamicPersistentTileSchedulerILi256ELi256ELb1ELb1ELb0EEEEEEEEEvNT_6ParamsE)
        /*004c*/ 	.short	0x0380
        /*004e*/ 	.short	0x0428


	//----- nvinfo : EIATTR_SW_WAR
	.align		4
.L_116:
        /*0050*/ 	.byte	0x04, 0x36
        /*0052*/ 	.short	(.L_118 - .L_117)
.L_117:
        /*0054*/ 	.word	0x00000008
.L_118:


//--------------------- .nv.info._ZN7cutlass13device_kernelIN5flash19enable_sm80_to_sm89INS1_16FlashAttnFwdSm80INS1_25CollectiveMainloopFwdSm80ILi4ELi1ELb0EN4cute5tupleIJNS5_1CILi128EEENS7_ILi64EEES8_EEELi128ENS_6half_tEfNS_4arch4Sm80ELb0ELb0ELb0ELb0ELb0ELb0ELb1ELb1EEENS1_21CollectiveEpilogueFwdINS6_IJS8_S8_S9_EEENS6_IJNS7_ILi1EEESH_SH_EEESB_SD_Li128ELb0ELb1ELb1ELb0EEENS1_19SingleTileSchedulerILb0ELb1ELb1ELi128EEEEEEEEEvNT_6ParamsE --------------------------
	.section	.nv.info._ZN7cutlass13device_kernelIN5flash19enable_sm80_to_sm89INS1_16FlashAttnFwdSm80INS1_25CollectiveMainloopFwdSm80ILi4ELi1ELb0EN4cute5tupleIJNS5_1CILi128EEENS7_ILi64EEES8_EEELi128ENS_6half_tEfNS_4arch4Sm80ELb0ELb0ELb0ELb0ELb0ELb0ELb1ELb1EEENS1_21CollectiveEpilogueFwdINS6_IJS8_S8_S9_EEENS6_IJNS7_ILi1EEESH_SH_EEESB_SD_Li128ELb0ELb1ELb1ELb0EEENS1_19SingleTileSchedulerILb0ELb1ELb1ELi128EEEEEEEEEvNT_6ParamsE,"",@"SHT_CUDA_INFO"
	.sectionflags	@""
	.align	4


	//----- nvinfo : EIATTR_CUDA_API_VERSION
	.align		4
        /*0000*/ 	.byte	0x04, 0x37
        /*0002*/ 	.short	(.L_120 - .L_119)
.L_119:
        /*0004*/ 	.word	0x00000082


	//----- nvinfo : EIATTR_KPARAM_INFO
	.align		4
.L_120:
        /*0008*/ 	.byte	0x04, 0x17
        /*000a*/ 	.short	(.L_122 - .L_121)
.L_121:
        /*000c*/ 	.word	0x00000000
        /*0010*/ 	.short	0x0000
        /*0012*/ 	.short	0x0000
        /*0014*/ 	.byte	0x00, 0xf0, 0x61, 0x10


	//----- nvinfo : EIATTR_SPARSE_MMA_MASK
	.align		4
.L_122:
        /*0018*/ 	.byte	0x03, 0x50
        /*001a*/ 	.short	0x0000


	//----- nvinfo : EIATTR_MAXREG_COUNT
	.align		4
        /*001c*/ 	.byte	0x03, 0x1b
        /*001e*/ 	.short	0x00ff


	//----- nvinfo : EIATTR_MERCURY_ISA_VERSION
	.align		4
        /*0020*/ 	.byte	0x03, 0x5f
        /*0022*/ 	.short	0x0101


	//----- nvinfo : EIATTR_VRC_CTA_INIT_COUNT
	.align		4
        /*0024*/ 	.byte	0x02, 0x4a
	.zero		1
	.zero		1


	//----- nvinfo : EIATTR_EXIT_INSTR_OFFSETS
	.align		4
        /*0028*/ 	.byte	0x04, 0x1c
        /*002a*/ 	.short	(.L_124 - .L_123)


	//   ....[0]....
.L_123:
        /*002c*/ 	.word	0x00000010


	//----- nvinfo : EIATTR_MAX_THREADS
	.align		4
.L_124:
        /*0030*/ 	.byte	0x04, 0x05
        /*0032*/ 	.short	(.L_126 - .L_125)
.L_125:
        /*0034*/ 	.word	0x00000080
        /*0038*/ 	.word	0x00000001
        /*003c*/ 	.word	0x00000001


	//----- nvinfo : EIATTR_CBANK_PARAM_SIZE
	.align		4
.L_126:
        /*0040*/ 	.byte	0x03, 0x19
        /*0042*/ 	.short	0x0418


	//----- nvinfo : EIATTR_PARAM_CBANK
	.align		4
        /*0044*/ 	.byte	0x04, 0x0a
        /*0046*/ 	.short	(.L_128 - .L_127)
	.align		4
.L_127:
        /*0048*/ 	.word	index@(.nv.constant0._ZN7cutlass13device_kernelIN5flash19enable_sm80_to_sm89INS1_16FlashAttnFwdSm80INS1_25CollectiveMainloopFwdSm80ILi4ELi1ELb0EN4cute5tupleIJNS5_1CILi128EEENS7_ILi64EEES8_EEELi128ENS_6half_tEfNS_4arch4Sm80ELb0ELb0ELb0ELb0ELb0ELb0ELb1ELb1EEENS1_21CollectiveEpilogueFwdINS6_IJS8_S8_S9_EEENS6_IJNS7_ILi1EEESH_SH_EEESB_SD_Li128ELb0ELb1ELb1ELb0EEENS1_19SingleTileSchedulerILb0ELb1ELb1ELi128EEEEEEEEEvNT_6ParamsE)
        /*004c*/ 	.short	0x0380
        /*004e*/ 	.short	0x0418


	//----- nvinfo : EIATTR_SW_WAR
	.align		4
.L_128:
        /*0050*/ 	.byte	0x04, 0x36
        /*0052*/ 	.short	(.L_130 - .L_129)
.L_129:
        /*0054*/ 	.word	0x00000008
.L_130:


//--------------------- .nv.info._ZN7cutlass13device_kernelIN5flash19enable_sm80_to_sm89INS1_16FlashAttnFwdSm80INS1_25CollectiveMainloopFwdSm80ILi8ELi1ELb1EN4cute5tupleIJNS5_1CILi128EEENS7_ILi112EEES8_EEELi128ENS_6half_tEfNS_4arch4Sm80ELb0ELb0ELb0ELb1ELb0ELb0ELb1ELb1EEENS1_21CollectiveEpilogueFwdINS6_IJS8_S8_S9_EEENS6_IJNS7_ILi1EEESH_SH_EEESB_SD_Li256ELb1ELb1ELb1ELb0EEENS1_36VarlenDynamicPersistentTileSchedulerILi128ELi112ELi256ELi256ELb1ELb1ELb0ELb0ELb1ELb1EEEEEEEEEvNT_6ParamsE --------------------------
	.section	.nv.info._ZN7cutlass13device_kernelIN5flash19enable_sm80_to_sm89INS1_16FlashAttnFwdSm80INS1_25CollectiveMainloopFwdSm80ILi8ELi1ELb1EN4cute5tupleIJNS5_1CILi128EEENS7_ILi112EEES8_EEELi128ENS_6half_tEfNS_4arch4Sm80ELb0ELb0ELb0ELb1ELb0ELb0ELb1ELb1EEENS1_21CollectiveEpilogueFwdINS6_IJS8_S8_S9_EEENS6_IJNS7_ILi1EEESH_SH_EEESB_SD_Li256ELb1ELb1ELb1ELb0EEENS1_36VarlenDynamicPersistentTileSchedulerILi128ELi112ELi256ELi256ELb1ELb1ELb0ELb0ELb1ELb1EEEEEEEEEvNT_6ParamsE,"",@"SHT_CUDA_INFO"
	.sectionflags	@""
	.align	4


	//----- nvinfo : EIATTR_CUDA_API_VERSION
	.align		4
        /*0000*/ 	.byte	0x04, 0x37
        /*0002*/ 	.short	(.L_132 - .L_131)
.L_131:
        /*0004*/ 	.word	0x00000082


	//----- nvinfo : EIATTR_KPARAM_INFO
	.align		4
.L_132:
        /*0008*/ 	.byte	0x04, 0x17
        /*000a*/ 	.short	(.L_134 - .L_133)
.L_133:
        /*000c*/ 	.word	0x00000000
        /*0010*/ 	.short	0x0000
        /*0012*/ 	.short	0x0000
        /*0014*/ 	.byte	0x00, 0xf0, 0xe1, 0x10


	//----- nvinfo : EIATTR_SPARSE_MMA_MASK
	.align		4
.L_134:
        /*0018*/ 	.byte	0x03, 0x50
        /*001a*/ 	.short	0x0000


	//----- nvinfo : EIATTR_MAXREG_COUNT
	.align		4
        /*001c*/ 	.byte	0x03, 0x1b
        /*001e*/ 	.short	0x00ff


	//----- nvinfo : EIATTR_MERCURY_ISA_VERSION
	.align		4
        /*0020*/ 	.byte	0x03, 0x5f
        /*0022*/ 	.short	0x0101


	//----- nvinfo : EIATTR_VRC_CTA_INIT_COUNT
	.align		4
        /*0024*/ 	.byte	0x02, 0x4a
	.zero		1
	.zero		1


	//----- nvinfo : EIATTR_EXIT_INSTR_OFFSETS
	.align		4
        /*0028*/ 	.byte	0x04, 0x1c
        /*002a*/ 	.short	(.L_136 - .L_135)


	//   ....[0]....
.L_135:
        /*002c*/ 	.word	0x00000010


	//----- nvinfo : EIATTR_MAX_THREADS
	.align		4
.L_136:
        /*0030*/ 	.byte	0x04, 0x05
        /*0032*/ 	.short	(.L_138 - .L_137)
.L_137:
        /*0034*/ 	.word	0x00000100
        /*0038*/ 	.word	0x00000001
        /*003c*/ 	.word	0x00000001


	//----- nvinfo : EIATTR_CBANK_PARAM_SIZE
	.align		4
.L_138:
        /*0040*/ 	.byte	0x03, 0x19
        /*0042*/ 	.short	0x0438


	//----- nvinfo : EIATTR_PARAM_CBANK
	.align		4
        /*0044*/ 	.byte	0x04, 0x0a
        /*0046*/ 	.short	(.L_140 - .L_139)
	.align		4
.L_139:
        /*0048*/ 	.word	index@(.nv.constant0._ZN7cutlass13device_kernelIN5flash19enable_sm80_to_sm89INS1_16FlashAttnFwdSm80INS1_25CollectiveMainloopFwdSm80ILi8ELi1ELb1EN4cute5tupleIJNS5_1CILi128EEENS7_ILi112EEES8_EEELi128ENS_6half_tEfNS_4arch4Sm80ELb0ELb0ELb0ELb1ELb0ELb0ELb1ELb1EEENS1_21CollectiveEpilogueFwdINS6_IJS8_S8_S9_EEENS6_IJNS7_ILi1EEESH_SH_EEESB_SD_Li256ELb1ELb1ELb1ELb0EEENS1_36VarlenDynamicPersistentTileSchedulerILi128ELi112ELi256ELi256ELb1ELb1ELb0ELb0ELb1ELb1EEEEEEEEEvNT_6ParamsE)
        /*004c*/ 	.short	0x0380
        /*004e*/ 	.short	0x0438


	//----- nvinfo : EIATTR_SW_WAR
	.align		4
.L_140:
        /*0050*/ 	.byte	0x04, 0x36
        /*0052*/ 	.short	(.L_142 - .L_141)
.L_141:
        /*0054*/ 	.word	0x00000008
.L_142:


//--------------------- .nv.info._ZN7cutlass13device_kernelIN5flash19enable_sm80_to_sm89INS1_16FlashAttnFwdSm80INS1_25CollectiveMainloopFwdSm80ILi8ELi1ELb1EN4cute5tupleIJNS5_1CILi128EEENS7_ILi112EEES8_EEELi128ENS_6half_tEfNS_4arch4Sm80ELb0ELb0ELb0ELb1ELb0ELb1ELb1ELb1EEENS1_21CollectiveEpilogueFwdINS6_IJS8_S8_S9_EEENS6_IJNS7_ILi1EEESH_SH_EEESB_SD_Li256ELb1ELb1ELb1ELb0EEENS1_36VarlenDynamicPersistentTileSchedulerILi128ELi112ELi256ELi256ELb1ELb1ELb0ELb0ELb1ELb1EEEEEEEEEvNT_6ParamsE --------------------------
	.section	.nv.info._ZN7cutlass13device_kernelIN5flash19enable_sm80_to_sm89INS1_16FlashAttnFwdSm80INS1_25CollectiveMainloopFwdSm80ILi8ELi1ELb1EN4cute5tupleIJNS5_1CILi128EEENS7_ILi112EEES8_EEELi128ENS_6half_tEfNS_4arch4Sm80ELb0ELb0ELb0ELb1ELb0ELb1ELb1ELb1EEENS1_21CollectiveEpilogueFwdINS6_IJS8_S8_S9_EEENS6_IJNS7_ILi1EEESH_SH_EEESB_SD_Li256ELb1ELb1ELb1ELb0EEENS1_36VarlenDynamicPersistentTileSchedulerILi128ELi112ELi256ELi256ELb1ELb1ELb0ELb0ELb1ELb1EEEEEEEEEvNT_6ParamsE,"",@"SHT_CUDA_INFO"
	.sectionflags	@""
	.align	4


	//----- nvinfo : EIATTR_CUDA_API_VERSION
	.align		4
        /*0000*/ 	.byte	0x04, 0x37
        /*0002*/ 	.short	(.L_144 - .L_143)
.L_143:
        /*0004*/ 	.word	0x00000082


	//----- nvinfo : EIATTR_KPARAM_INFO
	.align		4
.L_144:
        /*0008*/ 	.byte	0x04, 0x17
        /*000a*/ 	.short	(.L_146 - .L_145)
.L_145:
        /*000c*/ 	.word	0x00000000
        /*0010*/ 	.short	0x0000
        /*0012*/ 	.short	0x0000
        /*0014*/ 	.byte	0x00, 0xf0, 0xe1, 0x10


	//----- nvinfo : EIATTR_SPARSE_MMA_MASK
	.align		4
.L_146:
        /*0018*/ 	.byte	0x03, 0x50
        /*001a*/ 	.short	0x0000


	//----- nvinfo : EIATTR_MAXREG_COUNT
	.align		4
        /*001c*/ 	.byte	0x03, 0x1b
        /*001e*/ 	.short	0x00ff


	//----- nvinfo : EIATTR_MERCURY_ISA_VERSION
	.align		4
        /*0020*/ 	.byte	0x03, 0x5f
        /*0022*/ 	.short	0x0101


	//----- nvinfo : EIATTR_VRC_CTA_INIT_COUNT
	.align		4
        /*0024*/ 	.byte	0x02, 0x4a
	.zero		1
	.zero		1


	//----- nvinfo : EIATTR_EXIT_INSTR_OFFSETS
	.align		4
        /*0028*/ 	.byte	0x04, 0x1c
        /*002a*/ 	.short	(.L_148 - .L_147)


	//   ....[0]....
.L_147:
        /*002c*/ 	.word	0x00000010


	//----- nvinfo : EIATTR_MAX_THREADS
	.align		4
.L_148:
        /*0030*/ 	.byte	0x04, 0x05
        /*0032*/ 	.short	(.L_150 - .L_149)
.L_149:
        /*0034*/ 	.word	0x00000100
        /*0038*/ 	.word	0x00000001
        /*003c*/ 	.word	0x00000001


	//----- nvinfo : EIATTR_CBANK_PARAM_SIZE
	.align		4
.L_150:
        /*0040*/ 	.byte	0x03, 0x19
        /*0042*/ 	.short	0x0438


	//----- nvinfo : EIATTR_PARAM_CBANK
	.align		4
        /*0044*/ 	.byte	0x04, 0x0a
        /*0046*/ 	.short	(.L_152 - .L_151)
	.align		4
.L_151:
        /*0048*/ 	.word	index@(.nv.constant0._ZN7cutlass13device_kernelIN5flash19enable_sm80_to_sm89INS1_16FlashAttnFwdSm80INS1_25CollectiveMainloopFwdSm80ILi8ELi1ELb1EN4cute5tupleIJNS5_1CILi128EEENS7_ILi112EEES8_EEELi128ENS_6half_tEfNS_4arch4Sm80ELb0ELb0ELb0ELb1ELb0ELb1ELb1ELb1EEENS1_21CollectiveEpilogueFwdINS6_IJS8_S8_S9_EEENS6_IJNS7_ILi1EEESH_SH_EEESB_SD_Li256ELb1ELb1ELb1ELb0EEENS1_36VarlenDynamicPersistentTileSchedulerILi128ELi112ELi256ELi256ELb1ELb1ELb0ELb0ELb1ELb1EEEEEEEEEvNT_6ParamsE)
        /*004c*/ 	.short	0x0380
        /*004e*/ 	.short	0x0438


	//----- nvinfo : EIATTR_SW_WAR
	.align		4
.L_152:
        /*0050*/ 	.byte	0x04, 0x36
        /*0052*/ 	.short	(.L_154 - .L_153)
.L_153:
        /*0054*/ 	.word	0x00000008
.L_154:


//--------------------- .nv.info._ZN7cutlass13device_kernelIN5flash19enable_sm80_to_sm89INS1_16FlashAttnFwdSm80INS1_25CollectiveMainloopFwdSm80ILi4ELi1ELb0EN4cute5tupleIJNS5_1CILi128EEENS7_ILi48EEES8_EEELi128ENS_6half_tEfNS_4arch4Sm80ELb0ELb1ELb0ELb0ELb0ELb0ELb1ELb1EEENS1_21CollectiveEpilogueFwdINS6_IJS8_S8_S9_EEENS6_IJNS7_ILi1EEESH_SH_EEESB_SD_Li128ELb0ELb1ELb1ELb0EEENS1_19SingleTileSchedulerILb0ELb1ELb1ELi128EEEEEEEEEvNT_6ParamsE --------------------------
	.section	.nv.info._ZN7cutlass13device_kernelIN5flash19enable_sm80_to_sm89INS1_16FlashAttnFwdSm80INS1_25CollectiveMainloopFwdSm80ILi4ELi1ELb0EN4cute5tupleIJNS5_1CILi128EEENS7_ILi48EEES8_EEELi128ENS_6half_tEfNS_4arch4Sm80ELb0ELb1ELb0ELb0ELb0ELb0ELb1ELb1EEENS1_21CollectiveEpilogueFwdINS6_IJS8_S8_S9_EEENS6_IJNS7_ILi1EEESH_SH_EEESB_SD_Li128ELb0ELb1ELb1ELb0EEENS1_19SingleTileSchedulerILb0ELb1ELb1ELi128EEEEEEEEEvNT_6ParamsE,"",@"SHT_CUDA_INFO"
	.sectionflags	@""
	.align	4


	//----- nvinfo : EIATTR_CUDA_API_VERSION
	.align		4
        /*0000*/ 	.byte	0x04, 0x37
        /*0002*/ 	.short	(.L_156 - .L_155)
.L_155:
        /*0004*/ 	.word	0x00000082


	//----- nvinfo : EIATTR_KPARAM_INFO
	.align		4
.L_156:
        /*0008*/ 	.byte	0x04, 0x17
        /*000a*/ 	.short	(.L_158 - .L_157)
.L_157:
        /*000c*/ 	.word	0x00000000
        /*0010*/ 	.short	0x0000
        /*0012*/ 	.short	0x0000
        /*0014*/ 	.byte	0x00, 0xf0, 0x61, 0x10


	//----- nvinfo : EIATTR_SPARSE_MMA_MASK
	.align		4
.L_158:
        /*0018*/ 	.byte	0x03, 0x50
        /*001a*/ 	.short	0x0000


	//----- nvinfo : EIATTR_MAXREG_COUNT
	.align		4
        /*001c*/ 	.byte	0x03, 0x1b
        /*001e*/ 	.short	0x00ff


	//----- nvinfo : EIATTR_MERCURY_ISA_VERSION
	.align		4
        /*0020*/ 	.byte	0x03, 0x5f
        /*0022*/ 	.short	0x0101


	//----- nvinfo : EIATTR_VRC_CTA_INIT_COUNT
	.align		4
        /*0024*/ 	.byte	0x02, 0x4a
	.zero		1
	.zero		1


	//----- nvinfo : EIATTR_EXIT_INSTR_OFFSETS
	.align		4
        /*0028*/ 	.byte	0x04, 0x1c
        /*002a*/ 	.short	(.L_160 - .L_159)


	//   ....[0]....
.L_159:
        /*002c*/ 	.word	0x00000010


	//----- nvinfo : EIATTR_MAX_THREADS
	.align		4
.L_160:
        /*0030*/ 	.byte	0x04, 0x05
        /*0032*/ 	.short	(.L_162 - .L_161)
.L_161:
        /*0034*/ 	.word	0x00000080
        /*0038*/ 	.word	0x00000001
        /*003c*/ 	.word	0x00000001


	//----- nvinfo : EIATTR_CBANK_PARAM_SIZE
	.align		4
.L_162:
        /*0040*/ 	.byte	0x03, 0x19
        /*0042*/ 	.short	0x0418


	//----- nvinfo : EIATTR_PARAM_CBANK
	.align		4
        /*0044*/ 	.byte	0x04, 0x0a
        /*0046*/ 	.short	(.L_164 - .L_163)
	.align		4
.L_163:
        /*0048*/ 	.word	index@(.nv.constant0._ZN7cutlass13device_kernelIN5flash19enable_sm80_to_sm89INS1_16FlashAttnFwdSm80INS1_25CollectiveMainloopFwdSm80ILi4ELi1ELb0EN4cute5tupleIJNS5_1CILi128EEENS7_ILi48EEES8_EEELi128ENS_6half_tEfNS_4arch4Sm80ELb0ELb1ELb0ELb0ELb0ELb0ELb1ELb1EEENS1_21CollectiveEpilogueFwdINS6_IJS8_S8_S9_EEENS6_IJNS7_ILi1EEESH_SH_EEESB_SD_Li128ELb0ELb1ELb1ELb0EEENS1_19SingleTileSchedulerILb0ELb1ELb1ELi128EEEEEEEEEvNT_6ParamsE)
        /*004c*/ 	.short	0x0380
        /*004e*/ 	.short	0x0418


	//----- nvinfo : EIATTR_SW_WAR
	.align		4
.L_164:
        /*0050*/ 	.byte	0x04, 0x36
        /*0052*/ 	.short	(.L_166 - .L_165)
.L_165:
        /*0054*/ 	.word	0x00000008
.L_166:


//--------------------- .nv.info._ZN7cutlass13device_kernelIN5flash19enable_sm80_to_sm89INS1_16FlashAttnFwdSm80INS1_25CollectiveMainloopFwdSm80ILi8ELi1ELb1EN4cute5tupleIJNS5_1CILi128EEENS7_ILi96EEES8_EEELi128ENS_6half_tEfNS_4arch4Sm80ELb0ELb1ELb0ELb1ELb0ELb0ELb1ELb1EEENS1_21CollectiveEpilogueFwdINS6_IJS8_S8_S9_EEENS6_IJNS7_ILi1EEESH_SH_EEESB_SD_Li256ELb1ELb1ELb1ELb0EEENS1_36VarlenDynamicPersistentTileSchedulerILi128ELi96ELi256ELi256ELb1ELb1ELb0ELb1ELb0ELb1EEEEEEEEEvNT_6ParamsE --------------------------
	.section	.nv.info._ZN7cutlass13device_kernelIN5flash19enable_sm80_to_sm89INS1_16FlashAttnFwdSm80INS1_25CollectiveMainloopFwdSm80ILi8ELi1ELb1EN4cute5tupleIJNS5_1CILi128EEENS7_ILi96EEES8_EEELi128ENS_6half_tEfNS_4arch4Sm80ELb0ELb1ELb0ELb1ELb0ELb0ELb1ELb1EEENS1_21CollectiveEpilogueFwdINS6_IJS8_S8_S9_EEENS6_IJNS7_ILi1EEESH_SH_EEESB_SD_Li256ELb1ELb1ELb1ELb0EEENS1_36VarlenDynamicPersistentTileSchedulerILi128ELi96ELi256ELi256ELb1ELb1ELb0ELb1ELb0ELb1EEEEEEEEEvNT_6ParamsE,"",@"SHT_CUDA_INFO"
	.sectionflags	@""
	.align	4


	//----- nvinfo : EIATTR_CUDA_API_VERSION
	.align		4
        /*0000*/ 	.byte	0x04, 0x37
        /*0002*/ 	.short	(.L_168 - .L_167)
.L_167:
        /*0004*/ 	.word	0x00000082


	//----- nvinfo : EIATTR_KPARAM_INFO
	.align		4
.L_168:
        /*0008*/ 	.byte	0x04, 0x17
        /*000a*/ 	.short	(.L_170 - .L_169)
.L_169:
        /*000c*/ 	.word	0x00000000
        /*0010*/ 	.short	0x0000
        /*0012*/ 	.short	0x0000
        /*0014*/ 	.byte	0x00, 0xf0, 0xe1, 0x10


	//----- nvinfo : EIATTR_SPARSE_MMA_MASK
	.align		4
.L_170:
        /*0018*/ 	.byte	0x03, 0x50
        /*001a*/ 	.short	0x0000


	//----- nvinfo : EIATTR_MAXREG_COUNT
	.align		4
        /*001c*/ 	.byte	0x03, 0x1b
        /*001e*/ 	.short	0x00ff


	//----- nvinfo : EIATTR_MERCURY_ISA_VERSION
	.align		4
        /*0020*/ 	.byte	0x03, 0x5f
        /*0022*/ 	.short	0x0101


	//----- nvinfo : EIATTR_VRC_CTA_INIT_COUNT
	.align		4
        /*0024*/ 	.byte	0x02, 0x4a
	.zero		1
	.zero		1


	//----- nvinfo : EIATTR_EXIT_INSTR_OFFSETS
	.align		4
        /*0028*/ 	.byte	0x04, 0x1c
        /*002a*/ 	.short	(.L_172 - .L_171)


	//   ....[0]....
.L_171:
        /*002c*/ 	.word	0x00000010


	//----- nvinfo : EIATTR_MAX_THREADS
	.align		4
.L_172:
        /*0030*/ 	.byte	0x04, 0x05
        /*0032*/ 	.short	(.L_174 - .L_173)
.L_173:
        /*0034*/ 	.word	0x00000100
        /*0038*/ 	.word	0x00000001
        /*003c*/ 	.word	0x00000001


	//----- nvinfo : EIATTR_CBANK_PARAM_SIZE
	.align		4
.L_174:
        /*0040*/ 	.byte	0x03, 0x19
        /*0042*/ 	.short	0x0438


	//----- nvinfo : EIATTR_PARAM_CBANK
	.align		4
        /*0044*/ 	.byte	0x04, 0x0a
        /*0046*/ 	.short	(.L_176 - .L_175)
	.align		4
.L_175:
        /*0048*/ 	.word	index@(.nv.constant0._ZN7cutlass13device_kernelIN5flash19enable_sm80_to_sm89INS1_16FlashAttnFwdSm80INS1_25CollectiveMainloopFwdSm80ILi8ELi1ELb1EN4cute5tupleIJNS5_1CILi128EEENS7_ILi96EEES8_EEELi128ENS_6half_tEfNS_4arch4Sm80ELb0ELb1ELb0ELb1ELb0ELb0ELb1ELb1EEENS1_21CollectiveEpilogueFwdINS6_IJS8_S8_S9_EEENS6_IJNS7_ILi1EEESH_SH_EEESB_SD_Li256ELb1ELb1ELb1ELb0EEENS1_36VarlenDynamicPersistentTileSchedulerILi128ELi96ELi256ELi256ELb1ELb1ELb0ELb1ELb0ELb1EEEEEEEEEvNT_6ParamsE)
        /*004c*/ 	.short	0x0380
        /*004e*/ 	.short	0x0438


	//----- nvinfo : EIATTR_SW_WAR
	.align		4
.L_176:
        /*0050*/ 	.byte	0x04, 0x36
        /*0052*/ 	.short	(.L_178 - .L_177)
.L_177:
        /*0054*/ 	.word	0x00000008
.L_178:


//--------------------- .nv.info._ZN7cutlass13device_kernelIN5flash19enable_sm80_to_sm89INS1_16FlashAttnFwdSm80INS1_25CollectiveMainloopFwdSm80ILi8ELi1ELb1EN4cute5tupleIJNS5_1CILi128EEENS7_ILi96EEES8_EEELi128ENS_6half_tEfNS_4arch4Sm80ELb0ELb1ELb0ELb1ELb0ELb1ELb1ELb1EEENS1_21CollectiveEpilogueFwdINS6_IJS8_S8_S9_EEENS6_IJNS7_ILi1EEESH_SH_EEESB_SD_Li256ELb1ELb1ELb1ELb0EEENS1_36VarlenDynamicPersistentTileSchedulerILi128ELi96ELi256ELi256ELb1ELb1ELb0ELb1ELb0ELb1EEEEEEEEEvNT_6ParamsE --------------------------
	.section	.nv.info._ZN7cutlass13device_kernelIN5flash19enable_sm80_to_sm89INS1_16FlashAttnFwdSm80INS1_25CollectiveMainloopFwdSm80ILi8ELi1ELb1EN4cute5tupleIJNS5_1CILi128EEENS7_ILi96EEES8_EEELi128ENS_6half_tEfNS_4arch4Sm80ELb0ELb1ELb0ELb1ELb0ELb1ELb1ELb1EEENS1_21CollectiveEpilogueFwdINS6_IJS8_S8_S9_EEENS6_IJNS7_ILi1EEESH_SH_EEESB_SD_Li256ELb1ELb1ELb1ELb0EEENS1_36VarlenDynamicPersistentTileSchedulerILi128ELi96ELi256ELi256ELb1ELb1ELb0ELb1ELb0ELb1EEEEEEEEEvNT_6ParamsE,"",@"SHT_CUDA_INFO"
	.sectionflags	@""
	.align	4


	//----- nvinfo : EIATTR_CUDA_API_VERSION
	.align		4
        /*0000*/ 	.byte	0x04, 0x37
        /*0002*/ 	.short	(.L_180 - .L_179)
.L_179:
        /*0004*/ 	.word	0x00000082


	//----- nvinfo : EIATTR_KPARAM_INFO
	.align		4
.L_180:
        /*0008*/ 	.byte	0x04, 0x17
        /*000a*/ 	.short	(.L_182 - .L_181)
.L_181:
        /*000c*/ 	.word	0x00000000
        /*0010*/ 	.short	0x0000
        /*0012*/ 	.short	0x0000
        /*0014*/ 	.byte	0x00, 0xf0, 0xe1, 0x10


	//----- nvinfo : EIATTR_SPARSE_MMA_MASK
	.align		4
.L_182:
        /*0018*/ 	.byte	0x03, 0x50
        /*001a*/ 	.short	0x0000


	//----- nvinfo : EIATTR_MAXREG_COUNT
	.align		4
        /*001c*/ 	.byte	0x03, 0x1b
        /*001e*/ 	.short	0x00ff


	//----- nvinfo : EIATTR_MERCURY_ISA_VERSION
	.align		4
        /*0020*/ 	.byte	0x03, 0x5f
        /*0022*/ 	.short	0x0101


	//----- nvinfo : EIATTR_VRC_CTA_INIT_COUNT
	.align		4
        /*0024*/ 	.byte	0x02, 0x4a
	.zero		1
	.zero		1


	//----- nvinfo : EIATTR_EXIT_INSTR_OFFSETS
	.align		4
        /*0028*/ 	.byte	0x04, 0x1c
        /*002a*/ 	.short	(.L_184 - .L_183)


	//   ....[0]....
.L_183:
        /*002c*/ 	.word	0x00000010


	//----- nvinfo : EIATTR_MAX_THREADS
	.align		4
.L_184:
        /*0030*/ 	.byte	0x04, 0x05
        /*0032*/ 	.short	(.L_186 - .L_185)
.L_185:
        /*0034*/ 	.word	0x00000100
        /*0038*/ 	.word	0x00000001
        /*003c*/ 	.word	0x00000001


	//----- nvinfo : EIATTR_CBANK_PARAM_SIZE
	.align		4
.L_186:
        /*0040*/ 	.byte	0x03, 0x19
        /*0042*/ 	.short	0x0438


	//----- nvinfo : EIATTR_PARAM_CBANK
	.align		4
        /*0044*/ 	.byte	0x04, 0x0a
        /*0046*/ 	.short	(.L_188 - .L_187)
	.align		4
.L_187:
        /*0048*/ 	.word	index@(.nv.constant0._ZN7cutlass13device_kernelIN5flash19enable_sm80_to_sm89INS1_16FlashAttnFwdSm80INS1_25CollectiveMainloopFwdSm80ILi8ELi1ELb1EN4cute5tupleIJNS5_1CILi128EEENS7_ILi96EEES8_EEELi128ENS_6half_tEfNS_4arch4Sm80ELb0ELb1ELb0ELb1ELb0ELb1ELb1ELb1EEENS1_21CollectiveEpilogueFwdINS6_IJS8_S8_S9_EEENS6_IJNS7_ILi1EEESH_SH_EEESB_SD_Li256ELb1ELb1ELb1ELb0EEENS1_36VarlenDynamicPersistentTileSchedulerILi128ELi96ELi256ELi256ELb1ELb1ELb0ELb1ELb0ELb1EEEEEEEEEvNT_6ParamsE)
        /*004c*/ 	.short	0x0380
        /*004e*/ 	.short	0x0438


	//----- nvinfo : EIATTR_SW_WAR
	.align		4
.L_188:
        /*0050*/ 	.byte	0x04, 0x36
        /*0052*/ 	.short	(.L_190 - .L_189)
.L_189:
        /*0054*/ 	.word	0x00000008
.L_190:


//--------------------- .nv.info._ZN7cutlass13device_kernelIN5flash19enable_sm80_to_sm89INS1_16FlashAttnFwdSm80INS1_25CollectiveMainloopFwdSm80ILi4ELi1ELb0EN4cute5tupleIJNS5_1CILi128EEENS7_ILi64EEES8_EEELi128ENS_6half_tEfNS_4arch4Sm80ELb1ELb0ELb0ELb0ELb0ELb0ELb1ELb1EEENS1_21CollectiveEpilogueFwdINS6_IJS8_S8_S9_EEENS6_IJNS7_ILi1EEESH_SH_EEESB_SD_Li128ELb0ELb1ELb1ELb0EEENS1_30DynamicPersistentTileSchedulerILi128ELi128ELb1ELb1ELb0EEEEEEEEEvNT_6ParamsE --------------------------
	.section	.nv.info._ZN7cutlass13device_kernelIN5flash19enable_sm80_to_sm89INS1_16FlashAttnFwdSm80INS1_25CollectiveMainloopFwdSm80ILi4ELi1ELb0EN4cute5tupleIJNS5_1CILi128EEENS7_ILi64EEES8_EEELi128ENS_6half_tEfNS_4arch4Sm80ELb1ELb0ELb0ELb0ELb0ELb0ELb1ELb1EEENS1_21CollectiveEpilogueFwdINS6_IJS8_S8_S9_EEENS6_IJNS7_ILi1EEESH_SH_EEESB_SD_Li128ELb0ELb1ELb1ELb0EEENS1_30DynamicPersistentTileSchedulerILi128ELi128ELb1ELb1ELb0EEEEEEEEEvNT_6ParamsE,"",@"SHT_CUDA_INFO"
	.sectionflags	@""
	.align	4


	//----- nvinfo : EIATTR_CUDA_API_VERSION
	.align		4
        /*0000*/ 	.byte	0x04, 0x37
        /*0002*/ 	.short	(.L_192 - .L_191)
.L_191:
        /*0004*/ 	.word	0x00000082


	//----- nvinfo : EIATTR_KPARAM_INFO
	.align		4
.L_192:
        /*0008*/ 	.byte	0x04, 0x17
        /*000a*/ 	.short	(.L_194 - .L_193)
.L_193:
        /*000c*/ 	.word	0x00000000
        /*0010*/ 	.short	0x0000
        /*0012*/ 	.short	0x0000
        /*0014*/ 	.byte	0x00, 0xf0, 0xa1, 0x10


	//----- nvinfo : EIATTR_SPARSE_MMA_MASK
	.align		4
.L_194:
        /*0018*/ 	.byte	0x03, 0x50
        /*001a*/ 	.short	0x0000


	//----- nvinfo : EIATTR_MAXREG_COUNT
	.align		4
        /*001c*/ 	.byte	0x03, 0x1b
        /*001e*/ 	.short	0x00ff


	//----- nvinfo : EIATTR_MERCURY_ISA_VERSION
	.align		4
        /*0020*/ 	.byte	0x03, 0x5f
        /*0022*/ 	.short	0x0101


	//----- nvinfo : EIATTR_VRC_CTA_INIT_COUNT
	.align		4
        /*0024*/ 	.byte	0x02, 0x4a
	.zero		1
	.zero		1


	//----- nvinfo : EIATTR_EXIT_INSTR_OFFSETS
	.align		4
        /*0028*/ 	.byte	0x04, 0x1c
        /*002a*/ 	.short	(.L_196 - .L_195)


	//   ....[0]....
.L_195:
        /*002c*/ 	.word	0x00000010


	//----- nvinfo : EIATTR_MAX_THREADS
	.align		4
.L_196:
        /*0030*/ 	.byte	0x04, 0x05
        /*0032*/ 	.short	(.L_198 - .L_197)
.L_197:
        /*0034*/ 	.word	0x00000080
        /*0038*/ 	.word	0x00000001
        /*003c*/ 	.word	0x00000001


	//----- nvinfo : EIATTR_CBANK_PARAM_SIZE
	.align		4
.L_198:
        /*0040*/ 	.byte	0x03, 0x19
        /*0042*/ 	.short	0x0428


	//----- nvinfo : EIATTR_PARAM_CBANK
	.align		4
        /*0044*/ 	.byte	0x04, 0x0a
        /*0046*/ 	.short	(.L_200 - .L_199)
	.align		4
.L_199:
        /*0048*/ 	.word	index@(.nv.constant0._ZN7cutlass13device_kernelIN5flash19enable_sm80_to_sm89INS1_16FlashAttnFwdSm80INS1_25CollectiveMainloopFwdSm80ILi4ELi1ELb0EN4cute5tupleIJNS5_1CILi128EEENS7_ILi64EEES8_EEELi128ENS_6half_tEfNS_4arch4Sm80ELb1ELb0ELb0ELb0ELb0ELb0ELb1ELb1EEENS1_21CollectiveEpilogueFwdINS6_IJS8_S8_S9_EEENS6_IJNS7_ILi1EEESH_SH_EEESB_SD_Li128ELb0ELb1ELb1ELb0EEENS1_30DynamicPersistentTileSchedulerILi128ELi128ELb1ELb1ELb0EEEEEEEEEvNT_6ParamsE)
        /*004c*/ 	.short	0x0380
        /*004e*/ 	.short	0x0428


	//----- nvinfo : EIATTR_SW_WAR
	.align		4
.L_200:
        /*0050*/ 	.byte	0x04, 0x36
        /*0052*/ 	.short	(.L_202 - .L_201)
.L_201:
        /*0054*/ 	.word	0x00000008
.L_202:


//--------------------- .nv.info._ZN7cutlass13device_kernelIN5flash19enable_sm80_to_sm89INS1_16FlashAttnFwdSm80INS1_25CollectiveMainloopFwdSm80ILi8ELi1ELb1EN4cute5tupleIJNS5_1CILi128EEENS7_ILi112EEES8_EEELi128ENS_6half_tEfNS_4arch4Sm80ELb1ELb0ELb0ELb1ELb0ELb0ELb1ELb1EEENS1_21CollectiveEpilogueFwdINS6_IJS8_S8_S9_EEENS6_IJNS7_ILi1EEESH_SH_EEESB_SD_Li256ELb1ELb1ELb1ELb0EEENS1_36VarlenDynamicPersistentTileSchedulerILi128ELi112ELi256ELi256ELb1ELb1ELb0ELb1ELb1ELb1EEEEEEEEEvNT_6ParamsE --------------------------
	.section	.nv.info._ZN7cutlass13device_kernelIN5flash19enable_sm80_to_sm89INS1_16FlashAttnFwdSm80INS1_25CollectiveMainloopFwdSm80ILi8ELi1ELb1EN4cute5tupleIJNS5_1CILi128EEENS7_ILi112EEES8_EEELi128ENS_6half_tEfNS_4arch4Sm80ELb1ELb0ELb0ELb1ELb0ELb0ELb1ELb1EEENS1_21CollectiveEpilogueFwdINS6_IJS8_S8_S9_EEENS6_IJNS7_ILi1EEESH_SH_EEESB_SD_Li256ELb1ELb1ELb1ELb0EEENS1_36VarlenDynamicPersistentTileSchedulerILi128ELi112ELi256ELi256ELb1ELb1ELb0ELb1ELb1ELb1EEEEEEEEEvNT_6ParamsE,"",@"SHT_CUDA_INFO"
	.sectionflags	@""
	.align	4


	//----- nvinfo : EIATTR_CUDA_API_VERSION
	.align		4
        /*0000*/ 	.byte	0x04, 0x37
        /*0002*/ 	.short	(.L_204 - .L_203)
.L_203:
        /*0004*/ 	.word	0x00000082


	//----- nvinfo : EIATTR_KPARAM_INFO
	.align		4
.L_204:
        /*0008*/ 	.byte	0x04, 0x17
        /*000a*/ 	.short	(.L_206 - .L_205)
.L_205:
        /*000c*/ 	.word	0x00000000
        /*0010*/ 	.short	0x0000
        /*0012*/ 	.short	0x0000
        /*0014*/ 	.byte	0x00, 0xf0, 0xe1, 0x10


	//----- nvinfo : EIATTR_SPARSE_MMA_MASK
	.align		4
.L_206:
        /*0018*/ 	.byte	0x03, 0x50
        /*001a*/ 	.short	0x0000


	//----- nvinfo : EIATTR_MAXREG_COUNT
	.align		4
        /*001c*/ 	.byte	0x03, 0x1b
        /*001e*/ 	.short	0x00ff


	//----- nvinfo : EIATTR_MERCURY_ISA_VERSION
	.align		4
        /*0020*/ 	.byte	0x03, 0x5f
        /*0022*/ 	.short	0x0101


	//----- nvinfo : EIATTR_VRC_CTA_INIT_COUNT
	.align		4
        /*0024*/ 	.byte	0x02, 0x4a
	.zero		1
	.zero		1


	//----- nvinfo : EIATTR_EXIT_INSTR_OFFSETS
	.align		4
        /*0028*/ 	.byte	0x04, 0x1c
        /*002a*/ 	.short	(.L_208 - .L_207)


	//   ....[0]....
.L_207:
        /*002c*/ 	.word	0x00000010


	//----- nvinfo : EIATTR_MAX_THREADS
	.align		4
.L_208:
        /*0030*/ 	.byte	0x04, 0x05
        /*0032*/ 	.short	(.L_210 - .L_209)
.L_209:
        /*0034*/ 	.word	0x00000100
        /*0038*/ 	.word	0x00000001
        /*003c*/ 	.word	0x00000001


	//----- nvinfo : EIATTR_CBANK_PARAM_SIZE
	.align		4
.L_210:
        /*0040*/ 	.byte	0x03, 0x19
        /*0042*/ 	.short	0x0438


	//----- nvinfo : EIATTR_PARAM_CBANK
	.align		4
        /*0044*/ 	.byte	0x04, 0x0a
        /*0046*/ 	.short	(.L_212 - .L_211)
	.align		4
.L_211:
        /*0048*/ 	.word	index@(.nv.constant0._ZN7cutlass13device_kernelIN5flash19enable_sm80_to_sm89INS1_16FlashAttnFwdSm80INS1_25CollectiveMainloopFwdSm80ILi8ELi1ELb1EN4cute5tupleIJNS5_1CILi128EEENS7_ILi112EEES8_EEELi128ENS_6half_tEfNS_4arch4Sm80ELb1ELb0ELb0ELb1ELb0ELb0ELb1ELb1EEENS1_21CollectiveEpilogueFwdINS6_IJS8_S8_S9_EEENS6_IJNS7_ILi1EEESH_SH_EEESB_SD_Li256ELb1ELb1ELb1ELb0EEENS1_36VarlenDynamicPersistentTileSchedulerILi128ELi112ELi256ELi256ELb1ELb1ELb0ELb1ELb1ELb1EEEEEEEEEvNT_6ParamsE)
        /*004c*/ 	.short	0x0380
        /*004e*/ 	.short	0x0438


	//----- nvinfo : EIATTR_SW_WAR
	.align		4
.L_212:
        /*0050*/ 	.byte	0x04, 0x36
        /*0052*/ 	.short	(.L_214 - .L_213)
.L_213:
        /*0054*/ 	.word	0x00000008
.L_214:


//--------------------- .nv.info._ZN7cutlass13device_kernelIN5flash19enable_sm80_to_sm89INS1_16FlashAttnFwdSm80INS1_25CollectiveMainloopFwdSm80ILi8ELi1ELb1EN4cute5tupleIJNS5_1CILi128EEENS7_ILi112EEES8_EEELi128ENS_6half_tEfNS_4arch4Sm80ELb1ELb0ELb0ELb1ELb0ELb1ELb1ELb1EEENS1_21CollectiveEpilogueFwdINS6_IJS8_S8_S9_EEENS6_IJNS7_ILi1EEESH_SH_EEESB_SD_Li256ELb1ELb1ELb1ELb0EEENS1_36VarlenDynamicPersistentTileSchedulerILi128ELi112ELi256ELi256ELb1ELb1ELb0ELb1ELb1ELb1EEEEEEEEEvNT_6ParamsE --------------------------
	.section	.nv.info._ZN7cutlass13device_kernelIN5flash19enable_sm80_to_sm89INS1_16FlashAttnFwdSm80INS1_25CollectiveMainloopFwdSm80ILi8ELi1ELb1EN4cute5tupleIJNS5_1CILi128EEENS7_ILi112EEES8_EEELi128ENS_6half_tEfNS_4arch4Sm80ELb1ELb0ELb0ELb1ELb0ELb1ELb1ELb1EEENS1_21CollectiveEpilogueFwdINS6_IJS8_S8_S9_EEENS6_IJNS7_ILi1EEESH_SH_EEESB_SD_Li256ELb1ELb1ELb1ELb0EEENS1_36VarlenDynamicPersistentTileSchedulerILi128ELi112ELi256ELi256ELb1ELb1ELb0ELb1ELb1ELb1EEEEEEEEEvNT_6ParamsE,"",@"SHT_CUDA_INFO"
	.sectionflags	@""
	.align	4


	//----- nvinfo : EIATTR_CUDA_API_VERSION
	.align		4
        /*0000*/ 	.byte	0x04, 0x37
        /*0002*/ 	.short	(.L_216 - .L_215)
.L_215:
        /*0004*/ 	.word	0x00000082


	//----- nvinfo : EIATTR_KPARAM_INFO
	.align		4
.L_216:
        /*0008*/ 	.byte	0x04, 0x17
        /*000a*/ 	.short	(.L_218 - .L_217)
.L_217:
        /*000c*/ 	.word	0x00000000
        /*0010*/ 	.short	0x0000
        /*0012*/ 	.short	0x0000
        /*0014*/ 	.byte	0x00, 0xf0, 0xe1, 0x10


	//----- nvinfo : EIATTR_SPARSE_MMA_MASK
	.align		4
.L_218:
        /*0018*/ 	.byte	0x03, 0x50
        /*001a*/ 	.short	0x0000


	//----- nvinfo : EIATTR_MAXREG_COUNT
	.align		4
        /*001c*/ 	.byte	0x03, 0x1b
        /*001e*/ 	.short	0x00ff


	//----- nvinfo : EIATTR_MERCURY_ISA_VERSION
	.align		4
        /*0020*/ 	.byte	0x03, 0x5f
        /*0022*/ 	.short	0x0101


	//----- nvinfo : EIATTR_VRC_CTA_INIT_COUNT
	.align		4
        /*0024*/ 	.byte	0x02, 0x4a
	.zero		1
	.zero		1


	//----- nvinfo : EIATTR_EXIT_INSTR_OFFSETS
	.align		4
        /*0028*/ 	.byte	0x04, 0x1c
        /*002a*/ 	.short	(.L_220 - .L_219)


	//   ....[0]....
.L_219:
        /*002c*/ 	.word	0x00000010


	//----- nvinfo : EIATTR_MAX_THREADS
	.align		4
.L_220:
        /*0030*/ 	.byte	0x04, 0x05
        /*0032*/ 	.short	(.L_222 - .L_221)
.L_221:
        /*0034*/ 	.word	0x00000100
        /*0038*/ 	.word	0x00000001
        /*003c*/ 	.word	0x00000001


	//----- nvinfo : EIATTR_CBANK_PARAM_SIZE
	.align		4
.L_222:
        /*0040*/ 	.byte	0x03, 0x19
        /*0042*/ 	.short	0x0438


	//----- nvinfo : EIATTR_PARAM_CBANK
	.align		4
        /*0044*/ 	.byte	0x04, 0x0a
        /*0046*/ 	.short	(.L_224 - .L_223)
	.align		4
.L_223:
        /*0048*/ 	.word	index@(.nv.constant0._ZN7cutlass13device_kernelIN5flash19enable_sm80_to_sm89INS1_16FlashAttnFwdSm80INS1_25CollectiveMainloopFwdSm80ILi8ELi1ELb1EN4cute5tupleIJNS5_1CILi128EEENS7_ILi112EEES8_EEELi128ENS_6half_tEfNS_4arch4Sm80ELb1ELb0ELb0ELb1ELb0ELb1ELb1ELb1EEENS1_21CollectiveEpilogueFwdINS6_IJS8_S8_S9_EEENS6_IJNS7_ILi1EEESH_SH_EEESB_SD_Li256ELb1ELb1ELb1ELb0EEENS1_36VarlenDynamicPersistentTileSchedulerILi128ELi112ELi256ELi256ELb1ELb1ELb0ELb1ELb1ELb1EEEEEEEEEvNT_6ParamsE)
        /*004c*/ 	.short	0x0380
        /*004e*/ 	.short	0x0438


	//----- nvinfo : EIATTR_SW_WAR
	.align		4
.L_224:
        /*0050*/ 	.byte	0x04, 0x36
        /*0052*/ 	.short	(.L_226 - .L_225)
.L_225:
        /*0054*/ 	.word	0x00000008
.L_226:


//--------------------- .nv.callgraph             --------------------------
	.section	.nv.callgraph,"",@"SHT_CUDA_CALLGRAPH"
	.align	4
	.sectionentsize	8
	.align		4
        /*0000*/ 	.word	0x00000000
	.align		4
        /*0004*/ 	.word	0xffffffff
	.align		4
        /*0008*/ 	.word	0x00000000
	.align		4
        /*000c*/ 	.word	0xfffffffe
	.align		4
        /*0010*/ 	.word	0x00000000
	.align		4
        /*0014*/ 	.word	0xfffffffd
	.align		4
        /*0018*/ 	.word	0x00000000
	.align		4
        /*001c*/ 	.word	0xfffffffc


//--------------------- .nv.constant4             --------------------------
	.section	.nv.constant4,"a",@progbits
	.align	8
	.align		8
.nv.constant4:
        /*0000*/ 	.dword	_ZN72_INTERNAL_b7e0c698_36_flash_fwd_hdim128_fp16_split_sm80_cu_f3e6f9ee_29994cuda3std3__45__cpo5beginE
	.align		8
        /*0008*/ 	.dword	_ZN72_INTERNAL_b7e0c698_36_flash_fwd_hdim128_fp16_split_sm80_cu_f3e6f9ee_29994cuda3std3__45__cpo3endE
	.align		8
        /*0010*/ 	.dword	_ZN72_INTERNAL_b7e0c698_36_flash_fwd_hdim128_fp16_split_sm80_cu_f3e6f9ee_29994cuda3std3__45__cpo6cbeginE
	.align		8
        /*0018*/ 	.dword	_ZN72_INTERNAL_b7e0c698_36_flash_fwd_hdim128_fp16_split_sm80_cu_f3e6f9ee_29994cuda3std3__45__cpo4cendE
	.align		8
        /*0020*/ 	.dword	_ZN72_INTERNAL_b7e0c698_36_flash_fwd_hdim128_fp16_split_sm80_cu_f3e6f9ee_29994cuda3std3__474_GLOBAL__N__b7e0c698_36_flash_fwd_hdim128_fp16_split_sm80_cu_f3e6f9ee_29996ignoreE
	.align		8
        /*0028*/ 	.dword	_ZN72_INTERNAL_b7e0c698_36_flash_fwd_hdim128_fp16_split_sm80_cu_f3e6f9ee_29994cuda3std3__419piecewise_constructE
	.align		8
        /*0030*/ 	.dword	_ZN72_INTERNAL_b7e0c698_36_flash_fwd_hdim128_fp16_split_sm80_cu_f3e6f9ee_29994cuda3std3__48in_placeE
	.align		8
        /*0038*/ 	.dword	_ZN72_INTERNAL_b7e0c698_36_flash_fwd_hdim128_fp16_split_sm80_cu_f3e6f9ee_29994cuda3std6ranges3__45__cpo4swapE
	.align		8
        /*0040*/ 	.dword	_ZN72_INTERNAL_b7e0c698_36_flash_fwd_hdim128_fp16_split_sm80_cu_f3e6f9ee_29994cuda3std6ranges3__45__cpo9iter_moveE
	.align		8
        /*0048*/ 	.dword	_ZN72_INTERNAL_b7e0c698_36_flash_fwd_hdim128_fp16_split_sm80_cu_f3e6f9ee_29994cute7productE
	.align		8
        /*0050*/ 	.dword	_ZN72_INTERNAL_b7e0c698_36_flash_fwd_hdim128_fp16_split_sm80_cu_f3e6f9ee_29994cute1_E


//--------------------- .text._ZN7cutlass13device_kernelIN5flash19enable_sm80_to_sm89INS1_16FlashAttnFwdSm80INS1_25CollectiveMainloopFwdSm80ILi8ELi1ELb1EN4cute5tupleIJNS5_1CILi128EEES8_S8_EEELi128ENS_6half_tEfNS_4arch4Sm80ELb0ELb0ELb0ELb0ELb0ELb0ELb1ELb1EEENS1_21CollectiveEpilogueFwdIS9_NS6_IJNS7_ILi1EEESF_SF_EEESA_SC_Li256ELb0ELb1ELb1ELb0EEENS1_19SingleTileSchedulerILb0ELb1ELb1ELi128EEEEEEEEEvNT_6ParamsE --------------------------
	.section	.text._ZN7cutlass13device_kernelIN5flash19enable_sm80_to_sm89INS1_16FlashAttnFwdSm80INS1_25CollectiveMainloopFwdSm80ILi8ELi1ELb1EN4cute5tupleIJNS5_1CILi128EEES8_S8_EEELi128ENS_6half_tEfNS_4arch4Sm80ELb0ELb0ELb0ELb0ELb0ELb0ELb1ELb1EEENS1_21CollectiveEpilogueFwdIS9_NS6_IJNS7_ILi1EEESF_SF_EEESA_SC_Li256ELb0ELb1ELb1ELb0EEENS1_19SingleTileSchedulerILb0ELb1ELb1ELi128EEEEEEEEEvNT_6ParamsE,"ax",@progbits
	.align	128
.text._ZN7cutlass13device_kernelIN5flash19enable_sm80_to_sm89INS1_16FlashAttnFwdSm80INS1_25CollectiveMainloopFwdSm80ILi8ELi1ELb1EN4cute5tupleIJNS5_1CILi128EEES8_S8_EEELi128ENS_6half_tEfNS_4arch4Sm80ELb0ELb0ELb0ELb0ELb0ELb0ELb1ELb1EEENS1_21CollectiveEpilogueFwdIS9_NS6_IJNS7_ILi1EEESF_SF_EEESA_SC_Li256ELb0ELb1ELb1ELb0EEENS1_19SingleTileSchedulerILb0ELb1ELb1ELi128EEEEEEEEEvNT_6ParamsE:
        .type           _ZN7cutlass13device_kernelIN5flash19enable_sm80_to_sm89INS1_16FlashAttnFwdSm80INS1_25CollectiveMainloopFwdSm80ILi8ELi1ELb1EN4cute5tupleIJNS5_1CILi128EEES8_S8_EEELi128ENS_6half_tEfNS_4arch4Sm80ELb0ELb0ELb0ELb0ELb0ELb0ELb1ELb1EEENS1_21CollectiveEpilogueFwdIS9_NS6_IJNS7_ILi1EEESF_SF_EEESA_SC_Li256ELb0ELb1ELb1ELb0EEENS1_19SingleTileSchedulerILb0ELb1ELb1ELi128EEEEEEEEEvNT_6ParamsE,@function
        .size           _ZN7cutlass13device_kernelIN5flash19enable_sm80_to_sm89INS1_16FlashAttnFwdSm80INS1_25CollectiveMainloopFwdSm80ILi8ELi1ELb1EN4cute5tupleIJNS5_1CILi128EEES8_S8_EEELi128ENS_6half_tEfNS_4arch4Sm80ELb0ELb0ELb0ELb0ELb0ELb0ELb1ELb1EEENS1_21CollectiveEpilogueFwdIS9_NS6_IJNS7_ILi1EEESF_SF_EEESA_SC_Li256ELb0ELb1ELb1ELb0EEENS1_19SingleTileSchedulerILb0ELb1ELb1ELi128EEEEEEEEEvNT_6ParamsE,(.L_x_12 - _ZN7cutlass13device_kernelIN5flash19enable_sm80_to_sm89INS1_16FlashAttnFwdSm80INS1_25CollectiveMainloopFwdSm80ILi8ELi1ELb1EN4cute5tupleIJNS5_1CILi128EEES8_S8_EEELi128ENS_6half_tEfNS_4arch4Sm80ELb0ELb0ELb0ELb0ELb0ELb0ELb1ELb1EEENS1_21CollectiveEpilogueFwdIS9_NS6_IJNS7_ILi1EEESF_SF_EEESA_SC_Li256ELb0ELb1ELb1ELb0EEENS1_19SingleTileSchedulerILb0ELb1ELb1ELi128EEEEEEEEEvNT_6ParamsE)
        .other          _ZN7cutlass13device_kernelIN5flash19enable_sm80_to_sm89INS1_16FlashAttnFwdSm80INS1_25CollectiveMainloopFwdSm80ILi8ELi1ELb1EN4cute5tupleIJNS5_1CILi128EEES8_S8_EEELi128ENS_6half_tEfNS_4arch4Sm80ELb0ELb0ELb0ELb0ELb0ELb0ELb1ELb1EEENS1_21CollectiveEpilogueFwdIS9_NS6_IJNS7_ILi1EEESF_SF_EEESA_SC_Li256ELb0ELb1ELb1ELb0EEENS1_19SingleTileSchedulerILb0ELb1ELb1ELi128EEEEEEEEEvNT_6ParamsE,@"STO_CUDA_ENTRY STV_DEFAULT"
_ZN7cutlass13device_kernelIN5flash19enable_sm80_to_sm89INS1_16FlashAttnFwdSm80INS1_25CollectiveMainloopFwdSm80ILi8ELi1ELb1EN4cute5tupleIJNS5_1CILi128EEES8_S8_EEELi128ENS_6half_tEfNS_4arch4Sm80ELb0ELb0ELb0ELb0ELb0ELb0ELb1ELb1EEENS1_21CollectiveEpilogueFwdIS9_NS6_IJNS7_ILi1EEESF_SF_EEESA_SC_Li256ELb0ELb1ELb1ELb0EEENS1_19SingleTileSchedulerILb0ELb1ELb1ELi128EEEEEEEEEvNT_6ParamsE:
[----:B------:R-:W-:Y:S01]  /*0000*/  LDC R1, c[0x0][0x37c] ;  /* 0x0000df00ff017b82 */ /* 0x000fe20000000800 */
[----:B------:R-:W-:Y:S05]  /*0010*/  EXIT ;  /* 0x000000000000794d */ /* 0x000fea0003800000 */
.L_x_0:
[----:B------:R-:W-:-:S00]  /*0020*/  BRA `(.L_x_0) ;  /* 0xfffffffc00fc7947 */ /* 0x000fc0000383ffff */
[----:B------:R-:W-:-:S00]  /*0030*/  NOP ;  /* 0x0000000000007918 */ /* 0x000fc00000000000 */
        /* <DEDUP_REMOVED lines=12> */
.L_x_12:


//--------------------- .text._ZN7cutlass13device_kernelIN5flash19enable_sm80_to_sm89INS1_16FlashAttnFwdSm80INS1_25CollectiveMainloopFwdSm80ILi8ELi1ELb1EN4cute5tupleIJNS5_1CILi128EEENS7_ILi96EEES8_EEELi128ENS_6half_tEfNS_4arch4Sm80ELb0ELb1ELb0ELb0ELb0ELb0ELb1ELb1EEENS1_21CollectiveEpilogueFwdINS6_IJS8_S8_S9_EEENS6_IJNS7_ILi1EEESH_SH_EEESB_SD_Li256ELb0ELb1ELb1ELb0EEENS1_19SingleTileSchedulerILb0ELb1ELb1ELi128EEEEEEEEEvNT_6ParamsE --------------------------
	.section	.text._ZN7cutlass13device_kernelIN5flash19enable_sm80_to_sm89INS1_16FlashAttnFwdSm80INS1_25CollectiveMainloopFwdSm80ILi8ELi1ELb1EN4cute5tupleIJNS5_1CILi128EEENS7_ILi96EEES8_EEELi128ENS_6half_tEfNS_4arch4Sm80ELb0ELb1ELb0ELb0ELb0ELb0ELb1ELb1EEENS1_21CollectiveEpilogueFwdINS6_IJS8_S8_S9_EEENS6_IJNS7_ILi1EEESH_SH_EEESB_SD_Li256ELb0ELb1ELb1ELb0EEENS1_19SingleTileSchedulerILb0ELb1ELb1ELi128EEEEEEEEEvNT_6ParamsE,"ax",@progbits
	.align	128
.text._ZN7cutlass13device_kernelIN5flash19enable_sm80_to_sm89INS1_16FlashAttnFwdSm80INS1_25CollectiveMainloopFwdSm80ILi8ELi1ELb1EN4cute5tupleIJNS5_1CILi128EEENS7_ILi96EEES8_EEELi128ENS_6half_tEfNS_4arch4Sm80ELb0ELb1ELb0ELb0ELb0ELb0ELb1ELb1EEENS1_21CollectiveEpilogueFwdINS6_IJS8_S8_S9_EEENS6_IJNS7_ILi1EEESH_SH_EEESB_SD_Li256ELb0ELb1ELb1ELb0EEENS1_19SingleTileSchedulerILb0ELb1ELb1ELi128EEEEEEEEEvNT_6ParamsE:
        .type           _ZN7cutlass13device_kernelIN5flash19enable_sm80_to_sm89INS1_16FlashAttnFwdSm80INS1_25CollectiveMainloopFwdSm80ILi8ELi1ELb1EN4cute5tupleIJNS5_1CILi128EEENS7_ILi96EEES8_EEELi128ENS_6half_tEfNS_4arch4Sm80ELb0ELb1ELb0ELb0ELb0ELb0ELb1ELb1EEENS1_21CollectiveEpilogueFwdINS6_IJS8_S8_S9_EEENS6_IJNS7_ILi1EEESH_SH_EEESB_SD_Li256ELb0ELb1ELb1ELb0EEENS1_19SingleTileSchedulerILb0ELb1ELb1ELi128EEEEEEEEEvNT_6ParamsE,@function
        .size           _ZN7cutlass13device_kernelIN5flash19enable_sm80_to_sm89INS1_16FlashAttnFwdSm80INS1_25CollectiveMainloopFwdSm80ILi8ELi1ELb1EN4cute5tupleIJNS5_1CILi128EEENS7_ILi96EEES8_EEELi128ENS_6half_tEfNS_4arch4Sm80ELb0ELb1ELb0ELb0ELb0ELb0ELb1ELb1EEENS1_21CollectiveEpilogueFwdINS6_IJS8_S8_S9_EEENS6_IJNS7_ILi1EEESH_SH_EEESB_SD_Li256ELb0ELb1ELb1ELb0EEENS1_19SingleTileSchedulerILb0ELb1ELb1ELi128EEEEEEEEEvNT_6ParamsE,(.L_x_13 - _ZN7cutlass13device_kernelIN5flash19enable_sm80_to_sm89INS1_16FlashAttnFwdSm80INS1_25CollectiveMainloopFwdSm80ILi8ELi1ELb1EN4cute5tupleIJNS5_1CILi128EEENS7_ILi96EEES8_EEELi128ENS_6half_tEfNS_4arch4Sm80ELb0ELb1ELb0ELb0ELb0ELb0ELb1ELb1EEENS1_21CollectiveEpilogueFwdINS6_IJS8_S8_S9_EEENS6_IJNS7_ILi1EEESH_SH_EEESB_SD_Li256ELb0ELb1ELb1ELb0EEENS1_19SingleTileSchedulerILb0ELb1ELb1ELi128EEEEEEEEEvNT_6ParamsE)
        .other          _ZN7cutlass13device_kernelIN5flash19enable_sm80_to_sm89INS1_16FlashAttnFwdSm80INS1_25CollectiveMainloopFwdSm80ILi8ELi1ELb1EN4cute5tupleIJNS5_1CILi128EEENS7_ILi96EEES8_EEELi128ENS_6half_tEfNS_4arch4Sm80ELb0ELb1ELb0ELb0ELb0ELb0ELb1ELb1EEENS1_21CollectiveEpilogueFwdINS6_IJS8_S8_S9_EEENS6_IJNS7_ILi1EEESH_SH_EEESB_SD_Li256ELb0ELb1ELb1ELb0EEENS1_19SingleTileSchedulerILb0ELb1ELb1ELi128EEEEEEEEEvNT_6ParamsE,@"STO_CUDA_ENTRY STV_DEFAULT"
_ZN7cutlass13device_kernelIN5flash19enable_sm80_to_sm89INS1_16FlashAttnFwdSm80INS1_25CollectiveMainloopFwdSm80ILi8ELi1ELb1EN4cute5tupleIJNS5_1CILi128EEENS7_ILi96EEES8_EEELi128ENS_6half_tEfNS_4arch4Sm80ELb0ELb1ELb0ELb0ELb0ELb0ELb1ELb1EEENS1_21CollectiveEpilogueFwdINS6_IJS8_S8_S9_EEENS6_IJNS7_ILi1EEESH_SH_EEESB_SD_Li256ELb0ELb1ELb1ELb0EEENS1_19SingleTileSchedulerILb0ELb1ELb1ELi128EEEEEEEEEvNT_6ParamsE:
[----:B------:R-:W-:Y:S01]  /*0000*/  LDC R1, c[0x0][0x37c] ;  /* 0x0000df00ff017b82 */ /* 0x000fe20000000800 */
[----:B------:R-:W-:Y:S05]  /*0010*/  EXIT ;  /* 0x000000000000794d */ /* 0x000fea0003800000 */
.L_x_1:
        /* <DEDUP_REMOVED lines=14> */
.L_x_13:


//--------------------- .text._ZN7cutlass13device_kernelIN5flash19enable_sm80_to_sm89INS1_16FlashAttnFwdSm80INS1_25CollectiveMainloopFwdSm80ILi8ELi1ELb1EN4cute5tupleIJNS5_1CILi128EEES8_S8_EEELi128ENS_6half_tEfNS_4arch4Sm80ELb1ELb0ELb0ELb0ELb0ELb0ELb1ELb1EEENS1_21CollectiveEpilogueFwdIS9_NS6_IJNS7_ILi1EEESF_SF_EEESA_SC_Li256ELb0ELb1ELb1ELb0EEENS1_30DynamicPersistentTileSchedulerILi256ELi256ELb1ELb1ELb0EEEEEEEEEvNT_6ParamsE --------------------------
	.section	.text._ZN7cutlass13device_kernelIN5flash19enable_sm80_to_sm89INS1_16FlashAttnFwdSm80INS1_25CollectiveMainloopFwdSm80ILi8ELi1ELb1EN4cute5tupleIJNS5_1CILi128EEES8_S8_EEELi128ENS_6half_tEfNS_4arch4Sm80ELb1ELb0ELb0ELb0ELb0ELb0ELb1ELb1EEENS1_21CollectiveEpilogueFwdIS9_NS6_IJNS7_ILi1EEESF_SF_EEESA_SC_Li256ELb0ELb1ELb1ELb0EEENS1_30DynamicPersistentTileSchedulerILi256ELi256ELb1ELb1ELb0EEEEEEEEEvNT_6ParamsE,"ax",@progbits
	.align	128
.text._ZN7cutlass13device_kernelIN5flash19enable_sm80_to_sm89INS1_16FlashAttnFwdSm80INS1_25CollectiveMainloopFwdSm80ILi8ELi1ELb1EN4cute5tupleIJNS5_1CILi128EEES8_S8_EEELi128ENS_6half_tEfNS_4arch4Sm80ELb1ELb0ELb0ELb0ELb0ELb0ELb1ELb1EEENS1_21CollectiveEpilogueFwdIS9_NS6_IJNS7_ILi1EEESF_SF_EEESA_SC_Li256ELb0ELb1ELb1ELb0EEENS1_30DynamicPersistentTileSchedulerILi256ELi256ELb1ELb1ELb0EEEEEEEEEvNT_6ParamsE:
        .type           _ZN7cutlass13device_kernelIN5flash19enable_sm80_to_sm89INS1_16FlashAttnFwdSm80INS1_25CollectiveMainloopFwdSm80ILi8ELi1ELb1EN4cute5tupleIJNS5_1CILi128EEES8_S8_EEELi128ENS_6half_tEfNS_4arch4Sm80ELb1ELb0ELb0ELb0ELb0ELb0ELb1ELb1EEENS1_21CollectiveEpilogueFwdIS9_NS6_IJNS7_ILi1EEESF_SF_EEESA_SC_Li256ELb0ELb1ELb1ELb0EEENS1_30DynamicPersistentTileSchedulerILi256ELi256ELb1ELb1ELb0EEEEEEEEEvNT_6ParamsE,@function
        .size           _ZN7cutlass13device_kernelIN5flash19enable_sm80_to_sm89INS1_16FlashAttnFwdSm80INS1_25CollectiveMainloopFwdSm80ILi8ELi1ELb1EN4cute5tupleIJNS5_1CILi128EEES8_S8_EEELi128ENS_6half_tEfNS_4arch4Sm80ELb1ELb0ELb0ELb0ELb0ELb0ELb1ELb1EEENS1_21CollectiveEpilogueFwdIS9_NS6_IJNS7_ILi1EEESF_SF_EEESA_SC_Li256ELb0ELb1ELb1ELb0EEENS1_30DynamicPersistentTileSchedulerILi256ELi256ELb1ELb1ELb0EEEEEEEEEvNT_6ParamsE,(.L_x_14 - _ZN7cutlass13device_kernelIN5flash19enable_sm80_to_sm89INS1_16FlashAttnFwdSm80INS1_25CollectiveMainloopFwdSm80ILi8ELi1ELb1EN4cute5tupleIJNS5_1CILi128EEES8_S8_EEELi128ENS_6half_tEfNS_4arch4Sm80ELb1ELb0ELb0ELb0ELb0ELb0ELb1ELb1EEENS1_21CollectiveEpilogueFwdIS9_NS6_IJNS7_ILi1EEESF_SF_EEESA_SC_Li256ELb0ELb1ELb1ELb0EEENS1_30DynamicPersistentTileSchedulerILi256ELi256ELb1ELb1ELb0EEEEEEEEEvNT_6ParamsE)
        .other          _ZN7cutlass13device_kernelIN5flash19enable_sm80_to_sm89INS1_16FlashAttnFwdSm80INS1_25CollectiveMainloopFwdSm80ILi8ELi1ELb1EN4cute5tupleIJNS5_1CILi128EEES8_S8_EEELi128ENS_6half_tEfNS_4arch4Sm80ELb1ELb0ELb0ELb0ELb0ELb0ELb1ELb1EEENS1_21CollectiveEpilogueFwdIS9_NS6_IJNS7_ILi1EEESF_SF_EEESA_SC_Li256ELb0ELb1ELb1ELb0EEENS1_30DynamicPersistentTileSchedulerILi256ELi256ELb1ELb1ELb0EEEEEEEEEvNT_6ParamsE,@"STO_CUDA_ENTRY STV_DEFAULT"
_ZN7cutlass13device_kernelIN5flash19enable_sm80_to_sm89INS1_16FlashAttnFwdSm80INS1_25CollectiveMainloopFwdSm80ILi8ELi1ELb1EN4cute5tupleIJNS5_1CILi128EEES8_S8_EEELi128ENS_6half_tEfNS_4arch4Sm80ELb1ELb0ELb0ELb0ELb0ELb0ELb1ELb1EEENS1_21CollectiveEpilogueFwdIS9_NS6_IJNS7_ILi1EEESF_SF_EEESA_SC_Li256ELb0ELb1ELb1ELb0EEENS1_30DynamicPersistentTileSchedulerILi256ELi256ELb1ELb1ELb0EEEEEEEEEvNT_6ParamsE:
[----:B------:R-:W-:Y:S01]  /*0000*/  LDC R1, c[0x0][0x37c] ;  /* 0x0000df00ff017b82 */ /* 0x000fe20000000800 */
[----:B------:R-:W-:Y:S05]  /*0010*/  EXIT ;  /* 0x000000000000794d */ /* 0x000fea0003800000 */
.L_x_2:
        /* <DEDUP_REMOVED lines=14> */
.L_x_14:


//--------------------- .text._ZN7cutlass13device_kernelIN5flash19enable_sm80_to_sm89INS1_16FlashAttnFwdSm80INS1_25CollectiveMainloopFwdSm80ILi4ELi1ELb0EN4cute5tupleIJNS5_1CILi128EEENS7_ILi64EEES8_EEELi128ENS_6half_tEfNS_4arch4Sm80ELb0ELb0ELb0ELb0ELb0ELb0ELb1ELb1EEENS1_21CollectiveEpilogueFwdINS6_IJS8_S8_S9_EEENS6_IJNS7_ILi1EEESH_SH_EEESB_SD_Li128ELb0ELb1ELb1ELb0EEENS1_19SingleTileSchedulerILb0ELb1ELb1ELi128EEEEEEEEEvNT_6ParamsE --------------------------
	.section	.text._ZN7cutlass13device_kernelIN5flash19enable_sm80_to_sm89INS1_16FlashAttnFwdSm80INS1_25CollectiveMainloopFwdSm80ILi4ELi1ELb0EN4cute5tupleIJNS5_1CILi128EEENS7_ILi64EEES8_EEELi128ENS_6half_tEfNS_4arch4Sm80ELb0ELb0ELb0ELb0ELb0ELb0ELb1ELb1EEENS1_21CollectiveEpilogueFwdINS6_IJS8_S8_S9_EEENS6_IJNS7_ILi1EEESH_SH_EEESB_SD_Li128ELb0ELb1ELb1ELb0EEENS1_19SingleTileSchedulerILb0ELb1ELb1ELi128EEEEEEEEEvNT_6ParamsE,"ax",@progbits
	.align	128
.text._ZN7cutlass13device_kernelIN5flash19enable_sm80_to_sm89INS1_16FlashAttnFwdSm80INS1_25CollectiveMainloopFwdSm80ILi4ELi1ELb0EN4cute5tupleIJNS5_1CILi128EEENS7_ILi64EEES8_EEELi128ENS_6half_tEfNS_4arch4Sm80ELb0ELb0ELb0ELb0ELb0ELb0ELb1ELb1EEENS1_21CollectiveEpilogueFwdINS6_IJS8_S8_S9_EEENS6_IJNS7_ILi1EEESH_SH_EEESB_SD_Li128ELb0ELb1ELb1ELb0EEENS1_19SingleTileSchedulerILb0ELb1ELb1ELi128EEEEEEEEEvNT_6ParamsE:
        .type           _ZN7cutlass13device_kernelIN5flash19enable_sm80_to_sm89INS1_16FlashAttnFwdSm80INS1_25CollectiveMainloopFwdSm80ILi4ELi1ELb0EN4cute5tupleIJNS5_1CILi128EEENS7_ILi64EEES8_EEELi128ENS_6half_tEfNS_4arch4Sm80ELb0ELb0ELb0ELb0ELb0ELb0ELb1ELb1EEENS1_21CollectiveEpilogueFwdINS6_IJS8_S8_S9_EEENS6_IJNS7_ILi1EEESH_SH_EEESB_SD_Li128ELb0ELb1ELb1ELb0EEENS1_19SingleTileSchedulerILb0ELb1ELb1ELi128EEEEEEEEEvNT_6ParamsE,@function
        .size           _ZN7cutlass13device_kernelIN5flash19enable_sm80_to_sm89INS1_16FlashAttnFwdSm80INS1_25CollectiveMainloopFwdSm80ILi4ELi1ELb0EN4cute5tupleIJNS5_1CILi128EEENS7_ILi64EEES8_EEELi128ENS_6half_tEfNS_4arch4Sm80ELb0ELb0ELb0ELb0ELb0ELb0ELb1ELb1EEENS1_21CollectiveEpilogueFwdINS6_IJS8_S8_S9_EEENS6_IJNS7_ILi1EEESH_SH_EEESB_SD_Li128ELb0ELb1ELb1ELb0EEENS1_19SingleTileSchedulerILb0ELb1ELb1ELi128EEEEEEEEEvNT_6ParamsE,(.L_x_15 - _ZN7cutlass13device_kernelIN5flash19enable_sm80_to_sm89INS1_16FlashAttnFwdSm80INS1_25CollectiveMainloopFwdSm80ILi4ELi1ELb0EN4cute5tupleIJNS5_1CILi128EEENS7_ILi64EEES8_EEELi128ENS_6half_tEfNS_4arch4Sm80ELb0ELb0ELb0ELb0ELb0ELb0ELb1ELb1EEENS1_21CollectiveEpilogueFwdINS6_IJS8_S8_S9_EEENS6_IJNS7_ILi1EEESH_SH_EEESB_SD_Li128ELb0ELb1ELb1ELb0EEENS1_19SingleTileSchedulerILb0ELb1ELb1ELi128EEEEEEEEEvNT_6ParamsE)
        .other          _ZN7cutlass13device_kernelIN5flash19enable_sm80_to_sm89INS1_16FlashAttnFwdSm80INS1_25CollectiveMainloopFwdSm80ILi4ELi1ELb0EN4cute5tupleIJNS5_1CILi128EEENS7_ILi64EEES8_EEELi128ENS_6half_tEfNS_4arch4Sm80ELb0ELb0ELb0ELb0ELb0ELb0ELb1ELb1EEENS1_21CollectiveEpilogueFwdINS6_IJS8_S8_S9_EEENS6_IJNS7_ILi1EEESH_SH_EEESB_SD_Li128ELb0ELb1ELb1ELb0EEENS1_19SingleTileSchedulerILb0ELb1ELb1ELi128EEEEEEEEEvNT_6ParamsE,@"STO_CUDA_ENTRY STV_DEFAULT"
_ZN7cutlass13device_kernelIN5flash19enable_sm80_to_sm89INS1_16FlashAttnFwdSm80INS1_25CollectiveMainloopFwdSm80ILi4ELi1ELb0EN4cute5tupleIJNS5_1CILi128EEENS7_ILi64EEES8_EEELi128ENS_6half_tEfNS_4arch4Sm80ELb0ELb0ELb0ELb0ELb0ELb0ELb1ELb1EEENS1_21CollectiveEpilogueFwdINS6_IJS8_S8_S9_EEENS6_IJNS7_ILi1EEESH_SH_EEESB_SD_Li128ELb0ELb1ELb1ELb0EEENS1_19SingleTileSchedulerILb0ELb1ELb1ELi128EEEEEEEEEvNT_6ParamsE:
[----:B------:R-:W-:Y:S01]  /*0000*/  LDC R1, c[0x0][0x37c] ;  /* 0x0000df00ff017b82 */ /* 0x000fe20000000800 */
[----:B------:R-:W-:Y:S05]  /*0010*/  EXIT ;  /* 0x000000000000794d */ /* 0x000fea0003800000 */
.L_x_3:
        /* <DEDUP_REMOVED lines=14> */
.L_x_15:


//--------------------- .text._ZN7cutlass13device_kernelIN5flash19enable_sm80_to_sm89INS1_16FlashAttnFwdSm80INS1_25CollectiveMainloopFwdSm80ILi8ELi1ELb1EN4cute5tupleIJNS5_1CILi128EEENS7_ILi112EEES8_EEELi128ENS_6half_tEfNS_4arch4Sm80ELb0ELb0ELb0ELb1ELb0ELb0ELb1ELb1EEENS1_21CollectiveEpilogueFwdINS6_IJS8_S8_S9_EEENS6_IJNS7_ILi1EEESH_SH_EEESB_SD_Li256ELb1ELb1ELb1ELb0EEENS1_36VarlenDynamicPersistentTileSchedulerILi128ELi112ELi256ELi256ELb1ELb1ELb0ELb0ELb1ELb1EEEEEEEEEvNT_6ParamsE --------------------------
	.section	.text._ZN7cutlass13device_kernelIN5flash19enable_sm80_to_sm89INS1_16FlashAttnFwdSm80INS1_25CollectiveMainloopFwdSm80ILi8ELi1ELb1EN4cute5tupleIJNS5_1CILi128EEENS7_ILi112EEES8_EEELi128ENS_6half_tEfNS_4arch4Sm80ELb0ELb0ELb0ELb1ELb0ELb0ELb1ELb1EEENS1_21CollectiveEpilogueFwdINS6_IJS8_S8_S9_EEENS6_IJNS7_ILi1EEESH_SH_EEESB_SD_Li256ELb1ELb1ELb1ELb0EEENS1_36VarlenDynamicPersistentTileSchedulerILi128ELi112ELi256ELi256ELb1ELb1ELb0ELb0ELb1ELb1EEEEEEEEEvNT_6ParamsE,"ax",@progbits
	.align	128
.text._ZN7cutlass13device_kernelIN5flash19enable_sm80_to_sm89INS1_16FlashAttnFwdSm80INS1_25CollectiveMainloopFwdSm80ILi8ELi1ELb1EN4cute5tupleIJNS5_1CILi128EEENS7_ILi112EEES8_EEELi128ENS_6half_tEfNS_4arch4Sm80ELb0ELb0ELb0ELb1ELb0ELb0ELb1ELb1EEENS1_21CollectiveEpilogueFwdINS6_IJS8_S8_S9_EEENS6_IJNS7_ILi1EEESH_SH_EEESB_SD_Li256ELb1ELb1ELb1ELb0EEENS1_36VarlenDynamicPersistentTileSchedulerILi128ELi112ELi256ELi256ELb1ELb1ELb0ELb0ELb1ELb1EEEEEEEEEvNT_6ParamsE:
        .type           _ZN7cutlass13device_kernelIN5flash19enable_sm80_to_sm89INS1_16FlashAttnFwdSm80INS1_25CollectiveMainloopFwdSm80ILi8ELi1ELb1EN4cute5tupleIJNS5_1CILi128EEENS7_ILi112EEES8_EEELi128ENS_6half_tEfNS_4arch4Sm80ELb0ELb0ELb0ELb1ELb0ELb0ELb1ELb1EEENS1_21CollectiveEpilogueFwdINS6_IJS8_S8_S9_EEENS6_IJNS7_ILi1EEESH_SH_EEESB_SD_Li256ELb1ELb1ELb1ELb0EEENS1_36VarlenDynamicPersistentTileSchedulerILi128ELi112ELi256ELi256ELb1ELb1ELb0ELb0ELb1ELb1EEEEEEEEEvNT_6ParamsE,@function
        .size           _ZN7cutlass13device_kernelIN5flash19enable_sm80_to_sm89INS1_16FlashAttnFwdSm80INS1_25CollectiveMainloopFwdSm80ILi8ELi1ELb1EN4cute5tupleIJNS5_1CILi128EEENS7_ILi112EEES8_EEELi128ENS_6half_tEfNS_4arch4Sm80ELb0ELb0ELb0ELb1ELb0ELb0ELb1ELb1EEENS1_21CollectiveEpilogueFwdINS6_IJS8_S8_S9_EEENS6_IJNS7_ILi1EEESH_SH_EEESB_SD_Li256ELb1ELb1ELb1ELb0EEENS1_36VarlenDynamicPersistentTileSchedulerILi128ELi112ELi256ELi256ELb1ELb1ELb0ELb0ELb1ELb1EEEEEEEEEvNT_6ParamsE,(.L_x_16 - _ZN7cutlass13device_kernelIN5flash19enable_sm80_to_sm89INS1_16FlashAttnFwdSm80INS1_25CollectiveMainloopFwdSm80ILi8ELi1ELb1EN4cute5tupleIJNS5_1CILi128EEENS7_ILi112EEES8_EEELi128ENS_6half_tEfNS_4arch4Sm80ELb0ELb0ELb0ELb1ELb0ELb0ELb1ELb1EEENS1_21CollectiveEpilogueFwdINS6_IJS8_S8_S9_EEENS6_IJNS7_ILi1EEESH_SH_EEESB_SD_Li256ELb1ELb1ELb1ELb0EEENS1_36VarlenDynamicPersistentTileSchedulerILi128ELi112ELi256ELi256ELb1ELb1ELb0ELb0ELb1ELb1EEEEEEEEEvNT_6ParamsE)
        .other          _ZN7cutlass13device_kernelIN5flash19enable_sm80_to_sm89INS1_16FlashAttnFwdSm80INS1_25CollectiveMainloopFwdSm80ILi8ELi1ELb1EN4cute5tupleIJNS5_1CILi128EEENS7_ILi112EEES8_EEELi128ENS_6half_tEfNS_4arch4Sm80ELb0ELb0ELb0ELb1ELb0ELb0ELb1ELb1EEENS1_21CollectiveEpilogueFwdINS6_IJS8_S8_S9_EEENS6_IJNS7_ILi1EEESH_SH_EEESB_SD_Li256ELb1ELb1ELb1ELb0EEENS1_36VarlenDynamicPersistentTileSchedulerILi128ELi112ELi256ELi256ELb1ELb1ELb0ELb0ELb1ELb1EEEEEEEEEvNT_6ParamsE,@"STO_CUDA_ENTRY STV_DEFAULT"
_ZN7cutlass13device_kernelIN5flash19enable_sm80_to_sm89INS1_16FlashAttnFwdSm80INS1_25CollectiveMainloopFwdSm80ILi8ELi1ELb1EN4cute5tupleIJNS5_1CILi128EEENS7_ILi112EEES8_EEELi128ENS_6half_tEfNS_4arch4Sm80ELb0ELb0ELb0ELb1ELb0ELb0ELb1ELb1EEENS1_21CollectiveEpilogueFwdINS6_IJS8_S8_S9_EEENS6_IJNS7_ILi1EEESH_SH_EEESB_SD_Li256ELb1ELb1ELb1ELb0EEENS1_36VarlenDynamicPersistentTileSchedulerILi128ELi112ELi256ELi256ELb1ELb1ELb0ELb0ELb1ELb1EEEEEEEEEvNT_6ParamsE:
[----:B------:R-:W-:Y:S01]  /*0000*/  LDC R1, c[0x0][0x37c] ;  /* 0x0000df00ff017b82 */ /* 0x000fe20000000800 */
[----:B------:R-:W-:Y:S05]  /*0010*/  EXIT ;  /* 0x000000000000794d */ /* 0x000fea0003800000 */
.L_x_4:
        /* <DEDUP_REMOVED lines=14> */
.L_x_16:


//--------------------- .text._ZN7cutlass13device_kernelIN5flash19enable_sm80_to_sm89INS1_16FlashAttnFwdSm80INS1_25CollectiveMainloopFwdSm80ILi8ELi1ELb1EN4cute5tupleIJNS5_1CILi128EEENS7_ILi112EEES8_EEELi128ENS_6half_tEfNS_4arch4Sm80ELb0ELb0ELb0ELb1ELb0ELb1ELb1ELb1EEENS1_21CollectiveEpilogueFwdINS6_IJS8_S8_S9_EEENS6_IJNS7_ILi1EEESH_SH_EEESB_SD_Li256ELb1ELb1ELb1ELb0EEENS1_36VarlenDynamicPersistentTileSchedulerILi128ELi112ELi256ELi256ELb1ELb1ELb0ELb0ELb1ELb1EEEEEEEEEvNT_6ParamsE --------------------------
	.section	.text._ZN7cutlass13device_kernelIN5flash19enable_sm80_to_sm89INS1_16FlashAttnFwdSm80INS1_25CollectiveMainloopFwdSm80ILi8ELi1ELb1EN4cute5tupleIJNS5_1CILi128EEENS7_ILi112EEES8_EEELi128ENS_6half_tEfNS_4arch4Sm80ELb0ELb0ELb0ELb1ELb0ELb1ELb1ELb1EEENS1_21CollectiveEpilogueFwdINS6_IJS8_S8_S9_EEENS6_IJNS7_ILi1EEESH_SH_EEESB_SD_Li256ELb1ELb1ELb1ELb0EEENS1_36VarlenDynamicPersistentTileSchedulerILi128ELi112ELi256ELi256ELb1ELb1ELb0ELb0ELb1ELb1EEEEEEEEEvNT_6ParamsE,"ax",@progbits
	.align	128
.text._ZN7cutlass13device_kernelIN5flash19enable_sm80_to_sm89INS1_16FlashAttnFwdSm80INS1_25CollectiveMainloopFwdSm80ILi8ELi1ELb1EN4cute5tupleIJNS5_1CILi128EEENS7_ILi112EEES8_EEELi128ENS_6half_tEfNS_4arch4Sm80ELb0ELb0ELb0ELb1ELb0ELb1ELb1ELb1EEENS1_21CollectiveEpilogueFwdINS6_IJS8_S8_S9_EEENS6_IJNS7_ILi1EEESH_SH_EEESB_SD_Li256ELb1ELb1ELb1ELb0EEENS1_36VarlenDynamicPersistentTileSchedulerILi128ELi112ELi256ELi256ELb1ELb1ELb0ELb0ELb1ELb1EEEEEEEEEvNT_6ParamsE:
        .type           _ZN7cutlass13device_kernelIN5flash19enable_sm80_to_sm89INS1_16FlashAttnFwdSm80INS1_25CollectiveMainloopFwdSm80ILi8ELi1ELb1EN4cute5tupleIJNS5_1CILi128EEENS7_ILi112EEES8_EEELi128ENS_6half_tEfNS_4arch4Sm80ELb0ELb0ELb0ELb1ELb0ELb1ELb1ELb1EEENS1_21CollectiveEpilogueFwdINS6_IJS8_S8_S9_EEENS6_IJNS7_ILi1EEESH_SH_EEESB_SD_Li256ELb1ELb1ELb1ELb0EEENS1_36VarlenDynamicPersistentTileSchedulerILi128ELi112ELi256ELi256ELb1ELb1ELb0ELb0ELb1ELb1EEEEEEEEEvNT_6ParamsE,@function
        .size           _ZN7cutlass13device_kernelIN5flash19enable_sm80_to_sm89INS1_16FlashAttnFwdSm80INS1_25CollectiveMainloopFwdSm80ILi8ELi1ELb1EN4cute5tupleIJNS5_1CILi128EEENS7_ILi112EEES8_EEELi128ENS_6half_tEfNS_4arch4Sm80ELb0ELb0ELb0ELb1ELb0ELb1ELb1ELb1EEENS1_21CollectiveEpilogueFwdINS6_IJS8_S8_S9_EEENS6_IJNS7_ILi1EEESH_SH_EEESB_SD_Li256ELb1ELb1ELb1ELb0EEENS1_36VarlenDynamicPersistentTileSchedulerILi128ELi112ELi256ELi256ELb1ELb1ELb0ELb0ELb1ELb1EEEEEEEEEvNT_6ParamsE,(.L_x_17 - _ZN7cutlass13device_kernelIN5flash19enable_sm80_to_sm89INS1_16FlashAttnFwdSm80INS1_25CollectiveMainloopFwdSm80ILi8ELi1ELb1EN4cute5tupleIJNS5_1CILi128EEENS7_ILi112EEES8_EEELi128ENS_6half_tEfNS_4arch4Sm80ELb0ELb0ELb0ELb1ELb0ELb1ELb1ELb1EEENS1_21CollectiveEpilogueFwdINS6_IJS8_S8_S9_EEENS6_IJNS7_ILi1EEESH_SH_EEESB_SD_Li256ELb1ELb1ELb1ELb0EEENS1_36VarlenDynamicPersistentTileSchedulerILi128ELi112ELi256ELi256ELb1ELb1ELb0ELb0ELb1ELb1EEEEEEEEEvNT_6ParamsE)
        .other          _ZN7cutlass13device_kernelIN5flash19enable_sm80_to_sm89INS1_16FlashAttnFwdSm80INS1_25CollectiveMainloopFwdSm80ILi8ELi1ELb1EN4cute5tupleIJNS5_1CILi128EEENS7_ILi112EEES8_EEELi128ENS_6half_tEfNS_4arch4Sm80ELb0ELb0ELb0ELb1ELb0ELb1ELb1ELb1EEENS1_21CollectiveEpilogueFwdINS6_IJS8_S8_S9_EEENS6_IJNS7_ILi1EEESH_SH_EEESB_SD_Li256ELb1ELb1ELb1ELb0EEENS1_36VarlenDynamicPersistentTileSchedulerILi128ELi112ELi256ELi256ELb1ELb1ELb0ELb0ELb1ELb1EEEEEEEEEvNT_6ParamsE,@"STO_CUDA_ENTRY STV_DEFAULT"
_ZN7cutlass13device_kernelIN5flash19enable_sm80_to_sm89INS1_16FlashAttnFwdSm80INS1_25CollectiveMainloopFwdSm80ILi8ELi1ELb1EN4cute5tupleIJNS5_1CILi128EEENS7_ILi112EEES8_EEELi128ENS_6half_tEfNS_4arch4Sm80ELb0ELb0ELb0ELb1ELb0ELb1ELb1ELb1EEENS1_21CollectiveEpilogueFwdINS6_IJS8_S8_S9_EEENS6_IJNS7_ILi1EEESH_SH_EEESB_SD_Li256ELb1ELb1ELb1ELb0EEENS1_36VarlenDynamicPersistentTileSchedulerILi128ELi112ELi256ELi256ELb1ELb1ELb0ELb0ELb1ELb1EEEEEEEEEvNT_6ParamsE:
[----:B------:R-:W-:Y:S01]  /*0000*/  LDC R1, c[0x0][0x37c] ;  /* 0x0000df00ff017b82 */ /* 0x000fe20000000800 */
[----:B------:R-:W-:Y:S05]  /*0010*/  EXIT ;  /* 0x000000000000794d */ /* 0x000fea0003800000 */
.L_x_5:
        /* <DEDUP_REMOVED lines=14> */
.L_x_17:


//--------------------- .text._ZN7cutlass13device_kernelIN5flash19enable_sm80_to_sm89INS1_16FlashAttnFwdSm80INS1_25CollectiveMainloopFwdSm80ILi4ELi1ELb0EN4cute5tupleIJNS5_1CILi128EEENS7_ILi48EEES8_EEELi128ENS_6half_tEfNS_4arch4Sm80ELb0ELb1ELb0ELb0ELb0ELb0ELb1ELb1EEENS1_21CollectiveEpilogueFwdINS6_IJS8_S8_S9_EEENS6_IJNS7_ILi1EEESH_SH_EEESB_SD_Li128ELb0ELb1ELb1ELb0EEENS1_19SingleTileSchedulerILb0ELb1ELb1ELi128EEEEEEEEEvNT_6ParamsE --------------------------
	.section	.text._ZN7cutlass13device_kernelIN5flash19enable_sm80_to_sm89INS1_16FlashAttnFwdSm80INS1_25CollectiveMainloopFwdSm80ILi4ELi1ELb0EN4cute5tupleIJNS5_1CILi128EEENS7_ILi48EEES8_EEELi128ENS_6half_tEfNS_4arch4Sm80ELb0ELb1ELb0ELb0ELb0ELb0ELb1ELb1EEENS1_21CollectiveEpilogueFwdINS6_IJS8_S8_S9_EEENS6_IJNS7_ILi1EEESH_SH_EEESB_SD_Li128ELb0ELb1ELb1ELb0EEENS1_19SingleTileSchedulerILb0ELb1ELb1ELi128EEEEEEEEEvNT_6ParamsE,"ax",@progbits
	.align	128
.text._ZN7cutlass13device_kernelIN5flash19enable_sm80_to_sm89INS1_16FlashAttnFwdSm80INS1_25CollectiveMainloopFwdSm80ILi4ELi1ELb0EN4cute5tupleIJNS5_1CILi128EEENS7_ILi48EEES8_EEELi128ENS_6half_tEfNS_4arch4Sm80ELb0ELb1ELb0ELb0ELb0ELb0ELb1ELb1EEENS1_21CollectiveEpilogueFwdINS6_IJS8_S8_S9_EEENS6_IJNS7_ILi1EEESH_SH_EEESB_SD_Li128ELb0ELb1ELb1ELb0EEENS1_19SingleTileSchedulerILb0ELb1ELb1ELi128EEEEEEEEEvNT_6ParamsE:
        .type           _ZN7cutlass13device_kernelIN5flash19enable_sm80_to_sm89INS1_16FlashAttnFwdSm80INS1_25CollectiveMainloopFwdSm80ILi4ELi1ELb0EN4cute5tupleIJNS5_1CILi128EEENS7_ILi48EEES8_EEELi128ENS_6half_tEfNS_4arch4Sm80ELb0ELb1ELb0ELb0ELb0ELb0ELb1ELb1EEENS1_21CollectiveEpilogueFwdINS6_IJS8_S8_S9_EEENS6_IJNS7_ILi1EEESH_SH_EEESB_SD_Li128ELb0ELb1ELb1ELb0EEENS1_19SingleTileSchedulerILb0ELb1ELb1ELi128EEEEEEEEEvNT_6ParamsE,@function
        .size           _ZN7cutlass13device_kernelIN5flash19enable_sm80_to_sm89INS1_16FlashAttnFwdSm80INS1_25CollectiveMainloopFwdSm80ILi4ELi1ELb0EN4cute5tupleIJNS5_1CILi128EEENS7_ILi48EEES8_EEELi128ENS_6half_tEfNS_4arch4Sm80ELb0ELb1ELb0ELb0ELb0ELb0ELb1ELb1EEENS1_21CollectiveEpilogueFwdINS6_IJS8_S8_S9_EEENS6_IJNS7_ILi1EEESH_SH_EEESB_SD_Li128ELb0ELb1ELb1ELb0EEENS1_19SingleTileSchedulerILb0ELb1ELb1ELi128EEEEEEEEEvNT_6ParamsE,(.L_x_18 - _ZN7cutlass13device_kernelIN5flash19enable_sm80_to_sm89INS1_16FlashAttnFwdSm80INS1_25CollectiveMainloopFwdSm80ILi4ELi1ELb0EN4cute5tupleIJNS5_1CILi128EEENS7_ILi48EEES8_EEELi128ENS_6half_tEfNS_4arch4Sm80ELb0ELb1ELb0ELb0ELb0ELb0ELb1ELb1EEENS1_21CollectiveEpilogueFwdINS6_IJS8_S8_S9_EEENS6_IJNS7_ILi1EEESH_SH_EEESB_SD_Li128ELb0ELb1ELb1ELb0EEENS1_19SingleTileSchedulerILb0ELb1ELb1ELi128EEEEEEEEEvNT_6ParamsE)
        .other          _ZN7cutlass13device_kernelIN5flash19enable_sm80_to_sm89INS1_16FlashAttnFwdSm80INS1_25CollectiveMainloopFwdSm80ILi4ELi1ELb0EN4cute5tupleIJNS5_1CILi128EEENS7_ILi48EEES8_EEELi128ENS_6half_tEfNS_4arch4Sm80ELb0ELb1ELb0ELb0ELb0ELb0ELb1ELb1EEENS1_21CollectiveEpilogueFwdINS6_IJS8_S8_S9_EEENS6_IJNS7_ILi1EEESH_SH_EEESB_SD_Li128ELb0ELb1ELb1ELb0EEENS1_19SingleTileSchedulerILb0ELb1ELb1ELi128EEEEEEEEEvNT_6ParamsE,@"STO_CUDA_ENTRY STV_DEFAULT"
_ZN7cutlass13device_kernelIN5flash19enable_sm80_to_sm89INS1_16FlashAttnFwdSm80INS1_25CollectiveMainloopFwdSm80ILi4ELi1ELb0EN4cute5tupleIJNS5_1CILi128EEENS7_ILi48EEES8_EEELi128ENS_6half_tEfNS_4arch4Sm80ELb0ELb1ELb0ELb0ELb0ELb0ELb1ELb1EEENS1_21CollectiveEpilogueFwdINS6_IJS8_S8_S9_EEENS6_IJNS7_ILi1EEESH_SH_EEESB_SD_Li128ELb0ELb1ELb1ELb0EEENS1_19SingleTileSchedulerILb0ELb1ELb1ELi128EEEEEEEEEvNT_6ParamsE:
[----:B------:R-:W-:Y:S01]  /*0000*/  LDC R1, c[0x0][0x37c] ;  /* 0x0000df00ff017b82 */ /* 0x000fe20000000800 */
[----:B------:R-:W-:Y:S05]  /*0010*/  EXIT ;  /* 0x000000000000794d */ /* 0x000fea0003800000 */
.L_x_6:
        /* <DEDUP_REMOVED lines=14> */
.L_x_18:


//--------------------- .text._ZN7cutlass13device_kernelIN5flash19enable_sm80_to_sm89INS1_16FlashAttnFwdSm80INS1_25CollectiveMainloopFwdSm80ILi8ELi1ELb1EN4cute5tupleIJNS5_1CILi128EEENS7_ILi96EEES8_EEELi128ENS_6half_tEfNS_4arch4Sm80ELb0ELb1ELb0ELb1ELb0ELb0ELb1ELb1EEENS1_21CollectiveEpilogueFwdINS6_IJS8_S8_S9_EEENS6_IJNS7_ILi1EEESH_SH_EEESB_SD_Li256ELb1ELb1ELb1ELb0EEENS1_36VarlenDynamicPersistentTileSchedulerILi128ELi96ELi256ELi256ELb1ELb1ELb0ELb1ELb0ELb1EEEEEEEEEvNT_6ParamsE --------------------------
	.section	.text._ZN7cutlass13device_kernelIN5flash19enable_sm80_to_sm89INS1_16FlashAttnFwdSm80INS1_25CollectiveMainloopFwdSm80ILi8ELi1ELb1EN4cute5tupleIJNS5_1CILi128EEENS7_ILi96EEES8_EEELi128ENS_6half_tEfNS_4arch4Sm80ELb0ELb1ELb0ELb1ELb0ELb0ELb1ELb1EEENS1_21CollectiveEpilogueFwdINS6_IJS8_S8_S9_EEENS6_IJNS7_ILi1EEESH_SH_EEESB_SD_Li256ELb1ELb1ELb1ELb0EEENS1_36VarlenDynamicPersistentTileSchedulerILi128ELi96ELi256ELi256ELb1ELb1ELb0ELb1ELb0ELb1EEEEEEEEEvNT_6ParamsE,"ax",@progbits
	.align	128
.text._ZN7cutlass13device_kernelIN5flash19enable_sm80_to_sm89INS1_16FlashAttnFwdSm80INS1_25CollectiveMainloopFwdSm80ILi8ELi1ELb1EN4cute5tupleIJNS5_1CILi128EEENS7_ILi96EEES8_EEELi128ENS_6half_tEfNS_4arch4Sm80ELb0ELb1ELb0ELb1ELb0ELb0ELb1ELb1EEENS1_21CollectiveEpilogueFwdINS6_IJS8_S8_S9_EEENS6_IJNS7_ILi1EEESH_SH_EEESB_SD_Li256ELb1ELb1ELb1ELb0EEENS1_36VarlenDynamicPersistentTileSchedulerILi128ELi96ELi256ELi256ELb1ELb1ELb0ELb1ELb0ELb1EEEEEEEEEvNT_6ParamsE:
        .type           _ZN7cutlass13device_kernelIN5flash19enable_sm80_to_sm89INS1_16FlashAttnFwdSm80INS1_25CollectiveMainloopFwdSm80ILi8ELi1ELb1EN4cute5tupleIJNS5_1CILi128EEENS7_ILi96EEES8_EEELi128ENS_6half_tEfNS_4arch4Sm80ELb0ELb1ELb0ELb1ELb0ELb0ELb1ELb1EEENS1_21CollectiveEpilogueFwdINS6_IJS8_S8_S9_EEENS6_IJNS7_ILi1EEESH_SH_EEESB_SD_Li256ELb1ELb1ELb1ELb0EEENS1_36VarlenDynamicPersistentTileSchedulerILi128ELi96ELi256ELi256ELb1ELb1ELb0ELb1ELb0ELb1EEEEEEEEEvNT_6ParamsE,@function
        .size           _ZN7cutlass13device_kernelIN5flash19enable_sm80_to_sm89INS1_16FlashAttnFwdSm80INS1_25CollectiveMainloopFwdSm80ILi8ELi1ELb1EN4cute5tupleIJNS5_1CILi128EEENS7_ILi96EEES8_EEELi128ENS_6half_tEfNS_4arch4Sm80ELb0ELb1ELb0ELb1ELb0ELb0ELb1ELb1EEENS1_21CollectiveEpilogueFwdINS6_IJS8_S8_S9_EEENS6_IJNS7_ILi1EEESH_SH_EEESB_SD_Li256ELb1ELb1ELb1ELb0EEENS1_36VarlenDynamicPersistentTileSchedulerILi128ELi96ELi256ELi256ELb1ELb1ELb0ELb1ELb0ELb1EEEEEEEEEvNT_6ParamsE,(.L_x_19 - _ZN7cutlass13device_kernelIN5flash19enable_sm80_to_sm89INS1_16FlashAttnFwdSm80INS1_25CollectiveMainloopFwdSm80ILi8ELi1ELb1EN4cute5tupleIJNS5_1CILi128EEENS7_ILi96EEES8_EEELi128ENS_6half_tEfNS_4arch4Sm80ELb0ELb1ELb0ELb1ELb0ELb0ELb1ELb1EEENS1_21CollectiveEpilogueFwdINS6_IJS8_S8_S9_EEENS6_IJNS7_ILi1EEESH_SH_EEESB_SD_Li256ELb1ELb1ELb1ELb0EEENS1_36VarlenDynamicPersistentTileSchedulerILi128ELi96ELi256ELi256ELb1ELb1ELb0ELb1ELb0ELb1EEEEEEEEEvNT_6ParamsE)
        .other          _ZN7cutlass13device_kernelIN5flash19enable_sm80_to_sm89INS1_16FlashAttnFwdSm80INS1_25CollectiveMainloopFwdSm80ILi8ELi1ELb1EN4cute5tupleIJNS5_1CILi128EEENS7_ILi96EEES8_EEELi128ENS_6half_tEfNS_4arch4Sm80ELb0ELb1ELb0ELb1ELb0ELb0ELb1ELb1EEENS1_21CollectiveEpilogueFwdINS6_IJS8_S8_S9_EEENS6_IJNS7_ILi1EEESH_SH_EEESB_SD_Li256ELb1ELb1ELb1ELb0EEENS1_36VarlenDynamicPersistentTileSchedulerILi128ELi96ELi256ELi256ELb1ELb1ELb0ELb1ELb0ELb1EEEEEEEEEvNT_6ParamsE,@"STO_CUDA_ENTRY STV_DEFAULT"
_ZN7cutlass13device_kernelIN5flash19enable_sm80_to_sm89INS1_16FlashAttnFwdSm80INS1_25CollectiveMainloopFwdSm80ILi8ELi1ELb1EN4cute5tupleIJNS5_1CILi128EEENS7_ILi96EEES8_EEELi128ENS_6half_tEfNS_4arch4Sm80ELb0ELb1ELb0ELb1ELb0ELb0ELb1ELb1EEENS1_21CollectiveEpilogueFwdINS6_IJS8_S8_S9_EEENS6_IJNS7_ILi1EEESH_SH_EEESB_SD_Li256ELb1ELb1ELb1ELb0EEENS1_36VarlenDynamicPersistentTileSchedulerILi128ELi96ELi256ELi256ELb1ELb1ELb0ELb1ELb0ELb1EEEEEEEEEvNT_6ParamsE:
[----:B------:R-:W-:Y:S01]  /*0000*/  LDC R1, c[0x0][0x37c] ;  /* 0x0000df00ff017b82 */ /* 0x000fe20000000800 */
[----:B------:R-:W-:Y:S05]  /*0010*/  EXIT ;  /* 0x000000000000794d */ /* 0x000fea0003800000 */
.L_x_7:
        /* <DEDUP_REMOVED lines=14> */
.L_x_19:


//--------------------- .text._ZN7cutlass13device_kernelIN5flash19enable_sm80_to_sm89INS1_16FlashAttnFwdSm80INS1_25CollectiveMainloopFwdSm80ILi8ELi1ELb1EN4cute5tupleIJNS5_1CILi128EEENS7_ILi96EEES8_EEELi128ENS_6half_tEfNS_4arch4Sm80ELb0ELb1ELb0ELb1ELb0ELb1ELb1ELb1EEENS1_21CollectiveEpilogueFwdINS6_IJS8_S8_S9_EEENS6_IJNS7_ILi1EEESH_SH_EEESB_SD_Li256ELb1ELb1ELb1ELb0EEENS1_36VarlenDynamicPersistentTileSchedulerILi128ELi96ELi256ELi256ELb1ELb1ELb0ELb1ELb0ELb1EEEEEEEEEvNT_6ParamsE --------------------------
	.section	.text._ZN7cutlass13device_kernelIN5flash19enable_sm80_to_sm89INS1_16FlashAttnFwdSm80INS1_25CollectiveMainloopFwdSm80ILi8ELi1ELb1EN4cute5tupleIJNS5_1CILi128EEENS7_ILi96EEES8_EEELi128ENS_6half_tEfNS_4arch4Sm80ELb0ELb1ELb0ELb1ELb0ELb1ELb1ELb1EEENS1_21CollectiveEpilogueFwdINS6_IJS8_S8_S9_EEENS6_IJNS7_ILi1EEESH_SH_EEESB_SD_Li256ELb1ELb1ELb1ELb0EEENS1_36VarlenDynamicPersistentTileSchedulerILi128ELi96ELi256ELi256ELb1ELb1ELb0ELb1ELb0ELb1EEEEEEEEEvNT_6ParamsE,"ax",@progbits
	.align	128
.text._ZN7cutlass13device_kernelIN5flash19enable_sm80_to_sm89INS1_16FlashAttnFwdSm80INS1_25CollectiveMainloopFwdSm80ILi8ELi1ELb1EN4cute5tupleIJNS5_1CILi128EEENS7_ILi96EEES8_EEELi128ENS_6half_tEfNS_4arch4Sm80ELb0ELb1ELb0ELb1ELb0ELb1ELb1ELb1EEENS1_21CollectiveEpilogueFwdINS6_IJS8_S8_S9_EEENS6_IJNS7_ILi1EEESH_SH_EEESB_SD_Li256ELb1ELb1ELb1ELb0EEENS1_36VarlenDynamicPersistentTileSchedulerILi128ELi96ELi256ELi256ELb1ELb1ELb0ELb1ELb0ELb1EEEEEEEEEvNT_6ParamsE:
        .type           _ZN7cutlass13device_kernelIN5flash19enable_sm80_to_sm89INS1_16FlashAttnFwdSm80INS1_25CollectiveMainloopFwdSm80ILi8ELi1ELb1EN4cute5tupleIJNS5_1CILi128EEENS7_ILi96EEES8_EEELi128ENS_6half_tEfNS_4arch4Sm80ELb0ELb1ELb0ELb1ELb0ELb1ELb1ELb1EEENS1_21CollectiveEpilogueFwdINS6_IJS8_S8_S9_EEENS6_IJNS7_ILi1EEESH_SH_EEESB_SD_Li256ELb1ELb1ELb1ELb0EEENS1_36VarlenDynamicPersistentTileSchedulerILi128ELi96ELi256ELi256ELb1ELb1ELb0ELb1ELb0ELb1EEEEEEEEEvNT_6ParamsE,@function
        .size           _ZN7cutlass13device_kernelIN5flash19enable_sm80_to_sm89INS1_16FlashAttnFwdSm80INS1_25CollectiveMainloopFwdSm80ILi8ELi1ELb1EN4cute5tupleIJNS5_1CILi128EEENS7_ILi96EEES8_EEELi128ENS_6half_tEfNS_4arch4Sm80ELb0ELb1ELb0ELb1ELb0ELb1ELb1ELb1EEENS1_21CollectiveEpilogueFwdINS6_IJS8_S8_S9_EEENS6_IJNS7_ILi1EEESH_SH_EEESB_SD_Li256ELb1ELb1ELb1ELb0EEENS1_36VarlenDynamicPersistentTileSchedulerILi128ELi96ELi256ELi256ELb1ELb1ELb0ELb1ELb0ELb1EEEEEEEEEvNT_6ParamsE,(.L_x_20 - _ZN7cutlass13device_kernelIN5flash19enable_sm80_to_sm89INS1_16FlashAttnFwdSm80INS1_25CollectiveMainloopFwdSm80ILi8ELi1ELb1EN4cute5tupleIJNS5_1CILi128EEENS7_ILi96EEES8_EEELi128ENS_6half_tEfNS_4arch4Sm80ELb0ELb1ELb0ELb1ELb0ELb1ELb1ELb1EEENS1_21CollectiveEpilogueFwdINS6_IJS8_S8_S9_EEENS6_IJNS7_ILi1EEESH_SH_EEESB_SD_Li256ELb1ELb1ELb1ELb0EEENS1_36VarlenDynamicPersistentTileSchedulerILi128ELi96ELi256ELi256ELb1ELb1ELb0ELb1ELb0ELb1EEEEEEEEEvNT_6ParamsE)
        .other          _ZN7cutlass13device_kernelIN5flash19enable_sm80_to_sm89INS1_16FlashAttnFwdSm80INS1_25CollectiveMainloopFwdSm80ILi8ELi1ELb1EN4cute5tupleIJNS5_1CILi128EEENS7_ILi96EEES8_EEELi128ENS_6half_tEfNS_4arch4Sm80ELb0ELb1ELb0ELb1ELb0ELb1ELb1ELb1EEENS1_21CollectiveEpilogueFwdINS6_IJS8_S8_S9_EEENS6_IJNS7_ILi1EEESH_SH_EEESB_SD_Li256ELb1ELb1ELb1ELb0EEENS1_36VarlenDynamicPersistentTileSchedulerILi128ELi96ELi256ELi256ELb1ELb1ELb0ELb1ELb0ELb1EEEEEEEEEvNT_6ParamsE,@"STO_CUDA_ENTRY STV_DEFAULT"
_ZN7cutlass13device_kernelIN5flash19enable_sm80_to_sm89INS1_16FlashAttnFwdSm80INS1_25CollectiveMainloopFwdSm80ILi8ELi1ELb1EN4cute5tupleIJNS5_1CILi128EEENS7_ILi96EEES8_EEELi128ENS_6half_tEfNS_4arch4Sm80ELb0ELb1ELb0ELb1ELb0ELb1ELb1ELb1EEENS1_21CollectiveEpilogueFwdINS6_IJS8_S8_S9_EEENS6_IJNS7_ILi1EEESH_SH_EEESB_SD_Li256ELb1ELb1ELb1ELb0EEENS1_36VarlenDynamicPersistentTileSchedulerILi128ELi96ELi256ELi256ELb1ELb1ELb0ELb1ELb0ELb1EEEEEEEEEvNT_6ParamsE:
[----:B------:R-:W-:Y:S01]  /*0000*/  LDC R1, c[0x0][0x37c] ;  /* 0x0000df00ff017b82 */ /* 0x000fe20000000800 */
[----:B------:R-:W-:Y:S05]  /*0010*/  EXIT ;  /* 0x000000000000794d */ /* 0x000fea0003800000 */
.L_x_8:
        /* <DEDUP_REMOVED lines=14> */
.L_x_20:


//--------------------- .text._ZN7cutlass13device_kernelIN5flash19enable_sm80_to_sm89INS1_16FlashAttnFwdSm80INS1_25CollectiveMainloopFwdSm80ILi4ELi1ELb0EN4cute5tupleIJNS5_1CILi128EEENS7_ILi64EEES8_EEELi128ENS_6half_tEfNS_4arch4Sm80ELb1ELb0ELb0ELb0ELb0ELb0ELb1ELb1EEENS1_21CollectiveEpilogueFwdINS6_IJS8_S8_S9_EEENS6_IJNS7_ILi1EEESH_SH_EEESB_SD_Li128ELb0ELb1ELb1ELb0EEENS1_30DynamicPersistentTileSchedulerILi128ELi128ELb1ELb1ELb0EEEEEEEEEvNT_6ParamsE --------------------------
	.section	.text._ZN7cutlass13device_kernelIN5flash19enable_sm80_to_sm89INS1_16FlashAttnFwdSm80INS1_25CollectiveMainloopFwdSm80ILi4ELi1ELb0EN4cute5tupleIJNS5_1CILi128EEENS7_ILi64EEES8_EEELi128ENS_6half_tEfNS_4arch4Sm80ELb1ELb0ELb0ELb0ELb0ELb0ELb1ELb1EEENS1_21CollectiveEpilogueFwdINS6_IJS8_S8_S9_EEENS6_IJNS7_ILi1EEESH_SH_EEESB_SD_Li128ELb0ELb1ELb1ELb0EEENS1_30DynamicPersistentTileSchedulerILi128ELi128ELb1ELb1ELb0EEEEEEEEEvNT_6ParamsE,"ax",@progbits
	.align	128
.text._ZN7cutlass13device_kernelIN5flash19enable_sm80_to_sm89INS1_16FlashAttnFwdSm80INS1_25CollectiveMainloopFwdSm80ILi4ELi1ELb0EN4cute5tupleIJNS5_1CILi128EEENS7_ILi64EEES8_EEELi128ENS_6half_tEfNS_4arch4Sm80ELb1ELb0ELb0ELb0ELb0ELb0ELb1ELb1EEENS1_21CollectiveEpilogueFwdINS6_IJS8_S8_S9_EEENS6_IJNS7_ILi1EEESH_SH_EEESB_SD_Li128ELb0ELb1ELb1ELb0EEENS1_30DynamicPersistentTileSchedulerILi128ELi128ELb1ELb1ELb0EEEEEEEEEvNT_6ParamsE:
        .type           _ZN7cutlass13device_kernelIN5flash19enable_sm80_to_sm89INS1_16FlashAttnFwdSm80INS1_25CollectiveMainloopFwdSm80ILi4ELi1ELb0EN4cute5tupleIJNS5_1CILi128EEENS7_ILi64EEES8_EEELi128ENS_6half_tEfNS_4arch4Sm80ELb1ELb0ELb0ELb0ELb0ELb0ELb1ELb1EEENS1_21CollectiveEpilogueFwdINS6_IJS8_S8_S9_EEENS6_IJNS7_ILi1EEESH_SH_EEESB_SD_Li128ELb0ELb1ELb1ELb0EEENS1_30DynamicPersistentTileSchedulerILi128ELi128ELb1ELb1ELb0EEEEEEEEEvNT_6ParamsE,@function
        .size           _ZN7cutlass13device_kernelIN5flash19enable_sm80_to_sm89INS1_16FlashAttnFwdSm80INS1_25CollectiveMainloopFwdSm80ILi4ELi1ELb0EN4cute5tupleIJNS5_1CILi128EEENS7_ILi64EEES8_EEELi128ENS_6half_tEfNS_4arch4Sm80ELb1ELb0ELb0ELb0ELb0ELb0ELb1ELb1EEENS1_21CollectiveEpilogueFwdINS6_IJS8_S8_S9_EEENS6_IJNS7_ILi1EEESH_SH_EEESB_SD_Li128ELb0ELb1ELb1ELb0EEENS1_30DynamicPersistentTileSchedulerILi128ELi128ELb1ELb1ELb0EEEEEEEEEvNT_6ParamsE,(.L_x_21 - _ZN7cutlass13device_kernelIN5flash19enable_sm80_to_sm89INS1_16FlashAttnFwdSm80INS1_25CollectiveMainloopFwdSm80ILi4ELi1ELb0EN4cute5tupleIJNS5_1CILi128EEENS7_ILi64EEES8_EEELi128ENS_6half_tEfNS_4arch4Sm80ELb1ELb0ELb0ELb0ELb0ELb0ELb1ELb1EEENS1_21CollectiveEpilogueFwdINS6_IJS8_S8_S9_EEENS6_IJNS7_ILi1EEESH_SH_EEESB_SD_Li128ELb0ELb1ELb1ELb0EEENS1_30DynamicPersistentTileSchedulerILi128ELi128ELb1ELb1ELb0EEEEEEEEEvNT_6ParamsE)
        .other          _ZN7cutlass13device_kernelIN5flash19enable_sm80_to_sm89INS1_16FlashAttnFwdSm80INS1_25CollectiveMainloopFwdSm80ILi4ELi1ELb0EN4cute5tupleIJNS5_1CILi128EEENS7_ILi64EEES8_EEELi128ENS_6half_tEfNS_4arch4Sm80ELb1ELb0ELb0ELb0ELb0ELb0ELb1ELb1EEENS1_21CollectiveEpilogueFwdINS6_IJS8_S8_S9_EEENS6_IJNS7_ILi1EEESH_SH_EEESB_SD_Li128ELb0ELb1ELb1ELb0EEENS1_30DynamicPersistentTileSchedulerILi128ELi128ELb1ELb1ELb0EEEEEEEEEvNT_6ParamsE,@"STO_CUDA_ENTRY STV_DEFAULT"
_ZN7cutlass13device_kernelIN5flash19enable_sm80_to_sm89INS1_16FlashAttnFwdSm80INS1_25CollectiveMainloopFwdSm80ILi4ELi1ELb0EN4cute5tupleIJNS5_1CILi128EEENS7_ILi64EEES8_EEELi128ENS_6half_tEfNS_4arch4Sm80ELb1ELb0ELb0ELb0ELb0ELb0ELb1ELb1EEENS1_21CollectiveEpilogueFwdINS6_IJS8_S8_S9_EEENS6_IJNS7_ILi1EEESH_SH_EEESB_SD_Li128ELb0ELb1ELb1ELb0EEENS1_30DynamicPersistentTileSchedulerILi128ELi128ELb1ELb1ELb0EEEEEEEEEvNT_6ParamsE:
[----:B------:R-:W-:Y:S01]  /*0000*/  LDC R1, c[0x0][0x37c] ;  /* 0x0000df00ff017b82 */ /* 0x000fe20000000800 */
[----:B------:R-:W-:Y:S05]  /*0010*/  EXIT ;  /* 0x000000000000794d */ /* 0x000fea0003800000 */
.L_x_9:
        /* <DEDUP_REMOVED lines=14> */
.L_x_21:


//--------------------- .text._ZN7cutlass13device_kernelIN5flash19enable_sm80_to_sm89INS1_16FlashAttnFwdSm80INS1_25CollectiveMainloopFwdSm80ILi8ELi1ELb1EN4cute5tupleIJNS5_1CILi128EEENS7_ILi112EEES8_EEELi128ENS_6half_tEfNS_4arch4Sm80ELb1ELb0ELb0ELb1ELb0ELb0ELb1ELb1EEENS1_21CollectiveEpilogueFwdINS6_IJS8_S8_S9_EEENS6_IJNS7_ILi1EEESH_SH_EEESB_SD_Li256ELb1ELb1ELb1ELb0EEENS1_36VarlenDynamicPersistentTileSchedulerILi128ELi112ELi256ELi256ELb1ELb1ELb0ELb1ELb1ELb1EEEEEEEEEvNT_6ParamsE --------------------------
	.section	.text._ZN7cutlass13device_kernelIN5flash19enable_sm80_to_sm89INS1_16FlashAttnFwdSm80INS1_25CollectiveMainloopFwdSm80ILi8ELi1ELb1EN4cute5tupleIJNS5_1CILi128EEENS7_ILi112EEES8_EEELi128ENS_6half_tEfNS_4arch4Sm80ELb1ELb0ELb0ELb1ELb0ELb0ELb1ELb1EEENS1_21CollectiveEpilogueFwdINS6_IJS8_S8_S9_EEENS6_IJNS7_ILi1EEESH_SH_EEESB_SD_Li256ELb1ELb1ELb1ELb0EEENS1_36VarlenDynamicPersistentTileSchedulerILi128ELi112ELi256ELi256ELb1ELb1ELb0ELb1ELb1ELb1EEEEEEEEEvNT_6ParamsE,"ax",@progbits
	.align	128
.text._ZN7cutlass13device_kernelIN5flash19enable_sm80_to_sm89INS1_16FlashAttnFwdSm80INS1_25CollectiveMainloopFwdSm80ILi8ELi1ELb1EN4cute5tupleIJNS5_1CILi128EEENS7_ILi112EEES8_EEELi128ENS_6half_tEfNS_4arch4Sm80ELb1ELb0ELb0ELb1ELb0ELb0ELb1ELb1EEENS1_21CollectiveEpilogueFwdINS6_IJS8_S8_S9_EEENS6_IJNS7_ILi1EEESH_SH_EEESB_SD_Li256ELb1ELb1ELb1ELb0EEENS1_36VarlenDynamicPersistentTileSchedulerILi128ELi112ELi256ELi256ELb1ELb1ELb0ELb1ELb1ELb1EEEEEEEEEvNT_6ParamsE:
        .type           _ZN7cutlass13device_kernelIN5flash19enable_sm80_to_sm89INS1_16FlashAttnFwdSm80INS1_25CollectiveMainloopFwdSm80ILi8ELi1ELb1EN4cute5tupleIJNS5_1CILi128EEENS7_ILi112EEES8_EEELi128ENS_6half_tEfNS_4arch4Sm80ELb1ELb0ELb0ELb1ELb0ELb0ELb1ELb1EEENS1_21CollectiveEpilogueFwdINS6_IJS8_S8_S9_EEENS6_IJNS7_ILi1EEESH_SH_EEESB_SD_Li256ELb1ELb1ELb1ELb0EEENS1_36VarlenDynamicPersistentTileSchedulerILi128ELi112ELi256ELi256ELb1ELb1ELb0ELb1ELb1ELb1EEEEEEEEEvNT_6ParamsE,@function
        .size           _ZN7cutlass13device_kernelIN5flash19enable_sm80_to_sm89INS1_16FlashAttnFwdSm80INS1_25CollectiveMainloopFwdSm80ILi8ELi1ELb1EN4cute5tupleIJNS5_1CILi128EEENS7_ILi112EEES8_EEELi128ENS_6half_tEfNS_4arch4Sm80ELb1ELb0ELb0ELb1ELb0ELb0ELb1ELb1EEENS1_21CollectiveEpilogueFwdINS6_IJS8_S8_S9_EEENS6_IJNS7_ILi1EEESH_SH_EEESB_SD_Li256ELb1ELb1ELb1ELb0EEENS1_36VarlenDynamicPersistentTileSchedulerILi128ELi112ELi256ELi256ELb1ELb1ELb0ELb1ELb1ELb1EEEEEEEEEvNT_6ParamsE,(.L_x_22 - _ZN7cutlass13device_kernelIN5flash19enable_sm80_to_sm89INS1_16FlashAttnFwdSm80INS1_25CollectiveMainloopFwdSm80ILi8ELi1ELb1EN4cute5tupleIJNS5_1CILi128EEENS7_ILi112EEES8_EEELi128ENS_6half_tEfNS_4arch4Sm80ELb1ELb0ELb0ELb1ELb0ELb0ELb1ELb1EEENS1_21CollectiveEpilogueFwdINS6_IJS8_S8_S9_EEENS6_IJNS7_ILi1EEESH_SH_EEESB_SD_Li256ELb1ELb1ELb1ELb0EEENS1_36VarlenDynamicPersistentTileSchedulerILi128ELi112ELi256ELi256ELb1ELb1ELb0ELb1ELb1ELb1EEEEEEEEEvNT_6ParamsE)
        .other          _ZN7cutlass13device_kernelIN5flash19enable_sm80_to_sm89INS1_16FlashAttnFwdSm80INS1_25CollectiveMainloopFwdSm80ILi8ELi1ELb1EN4cute5tupleIJNS5_1CILi128EEENS7_ILi112EEES8_EEELi128ENS_6half_tEfNS_4arch4Sm80ELb1ELb0ELb0ELb1ELb0ELb0ELb1ELb1EEENS1_21CollectiveEpilogueFwdINS6_IJS8_S8_S9_EEENS6_IJNS7_ILi1EEESH_SH_EEESB_SD_Li256ELb1ELb1ELb1ELb0EEENS1_36VarlenDynamicPersistentTileSchedulerILi128ELi112ELi256ELi256ELb1ELb1ELb0ELb1ELb1ELb1EEEEEEEEEvNT_6ParamsE,@"STO_CUDA_ENTRY STV_DEFAULT"
_ZN7cutlass13device_kernelIN5flash19enable_sm80_to_sm89INS1_16FlashAttnFwdSm80INS1_25CollectiveMainloopFwdSm80ILi8ELi1ELb1EN4cute5tupleIJNS5_1CILi128EEENS7_ILi112EEES8_EEELi128ENS_6half_tEfNS_4arch4Sm80ELb1ELb0ELb0ELb1ELb0ELb0ELb1ELb1EEENS1_21CollectiveEpilogueFwdINS6_IJS8_S8_S9_EEENS6_IJNS7_ILi1EEESH_SH_EEESB_SD_Li256ELb1ELb1ELb1ELb0EEENS1_36VarlenDynamicPersistentTileSchedulerILi128ELi112ELi256ELi256ELb1ELb1ELb0ELb1ELb1ELb1EEEEEEEEEvNT_6ParamsE:
[----:B------:R-:W-:Y:S01]  /*0000*/  LDC R1, c[0x0][0x37c] ;  /* 0x0000df00ff017b82 */ /* 0x000fe20000000800 */
[----:B------:R-:W-:Y:S05]  /*0010*/  EXIT ;  /* 0x000000000000794d */ /* 0x000fea0003800000 */
.L_x_10:
        /* <DEDUP_REMOVED lines=14> */
.L_x_22:


//--------------------- .text._ZN7cutlass13device_kernelIN5flash19enable_sm80_to_sm89INS1_16FlashAttnFwdSm80INS1_25CollectiveMainloopFwdSm80ILi8ELi1ELb1EN4cute5tupleIJNS5_1CILi128EEENS7_ILi112EEES8_EEELi128ENS_6half_tEfNS_4arch4Sm80ELb1ELb0ELb0ELb1ELb0ELb1ELb1ELb1EEENS1_21CollectiveEpilogueFwdINS6_IJS8_S8_S9_EEENS6_IJNS7_ILi1EEESH_SH_EEESB_SD_Li256ELb1ELb1ELb1ELb0EEENS1_36VarlenDynamicPersistentTileSchedulerILi128ELi112ELi256ELi256ELb1ELb1ELb0ELb1ELb1ELb1EEEEEEEEEvNT_6ParamsE --------------------------
	.section	.text._ZN7cutlass13device_kernelIN5flash19enable_sm80_to_sm89INS1_16FlashAttnFwdSm80INS1_25CollectiveMainloopFwdSm80ILi8ELi1ELb1EN4cute5tupleIJNS5_1CILi128EEENS7_ILi112EEES8_EEELi128ENS_6half_tEfNS_4arch4Sm80ELb1ELb0ELb0ELb1ELb0ELb1ELb1ELb1EEENS1_21CollectiveEpilogueFwdINS6_IJS8_S8_S9_EEENS6_IJNS7_ILi1EEESH_SH_EEESB_SD_Li256ELb1ELb1ELb1ELb0EEENS1_36VarlenDynamicPersistentTileSchedulerILi128ELi112ELi256ELi256ELb1ELb1ELb0ELb1ELb1ELb1EEEEEEEEEvNT_6ParamsE,"ax",@progbits
	.align	128
.text._ZN7cutlass13device_kernelIN5flash19enable_sm80_to_sm89INS1_16FlashAttnFwdSm80INS1_25CollectiveMainloopFwdSm80ILi8ELi1ELb1EN4cute5tupleIJNS5_1CILi128EEENS7_ILi112EEES8_EEELi128ENS_6half_tEfNS_4arch4Sm80ELb1ELb0ELb0ELb1ELb0ELb1ELb1ELb1EEENS1_21CollectiveEpilogueFwdINS6_IJS8_S8_S9_EEENS6_IJNS7_ILi1EEESH_SH_EEESB_SD_Li256ELb1ELb1ELb1ELb0EEENS1_36VarlenDynamicPersistentTileSchedulerILi128ELi112ELi256ELi256ELb1ELb1ELb0ELb1ELb1ELb1EEEEEEEEEvNT_6ParamsE:
        .type           _ZN7cutlass13device_kernelIN5flash19enable_sm80_to_sm89INS1_16FlashAttnFwdSm80INS1_25CollectiveMainloopFwdSm80ILi8ELi1ELb1EN4cute5tupleIJNS5_1CILi128EEENS7_ILi112EEES8_EEELi128ENS_6half_tEfNS_4arch4Sm80ELb1ELb0ELb0ELb1ELb0ELb1ELb1ELb1EEENS1_21CollectiveEpilogueFwdINS6_IJS8_S8_S9_EEENS6_IJNS7_ILi1EEESH_SH_EEESB_SD_Li256ELb1ELb1ELb1ELb0EEENS1_36VarlenDynamicPersistentTileSchedulerILi128ELi112ELi256ELi256ELb1ELb1ELb0ELb1ELb1ELb1EEEEEEEEEvNT_6ParamsE,@function
        .size           _ZN7cutlass13device_kernelIN5flash19enable_sm80_to_sm89INS1_16FlashAttnFwdSm80INS1_25CollectiveMainloopFwdSm80ILi8ELi1ELb1EN4cute5tupleIJNS5_1CILi128EEENS7_ILi112EEES8_EEELi128ENS_6half_tEfNS_4arch4Sm80ELb1ELb0ELb0ELb1ELb0ELb1ELb1ELb1EEENS1_21CollectiveEpilogueFwdINS6_IJS8_S8_S9_EEENS6_IJNS7_ILi1EEESH_SH_EEESB_SD_Li256ELb1ELb1ELb1ELb0EEENS1_36VarlenDynamicPersistentTileSchedulerILi128ELi112ELi256ELi256ELb1ELb1ELb0ELb1ELb1ELb1EEEEEEEEEvNT_6ParamsE,(.L_x_23 - _ZN7cutlass13device_kernelIN5flash19enable_sm80_to_sm89INS1_16FlashAttnFwdSm80INS1_25CollectiveMainloopFwdSm80ILi8ELi1ELb1EN4cute5tupleIJNS5_1CILi128EEENS7_ILi112EEES8_EEELi128ENS_6half_tEfNS_4arch4Sm80ELb1ELb0ELb0ELb1ELb0ELb1ELb1ELb1EEENS1_21CollectiveEpilogueFwdINS6_IJS8_S8_S9_EEENS6_IJNS7_ILi1EEESH_SH_EEESB_SD_Li256ELb1ELb1ELb1ELb0EEENS1_36VarlenDynamicPersistentTileSchedulerILi128ELi112ELi256ELi256ELb1ELb1ELb0ELb1ELb1ELb1EEEEEEEEEvNT_6ParamsE)
        .other          _ZN7cutlass13device_kernelIN5flash19enable_sm80_to_sm89INS1_16FlashAttnFwdSm80INS1_25CollectiveMainloopFwdSm80ILi8ELi1ELb1EN4cute5tupleIJNS5_1CILi128EEENS7_ILi112EEES8_EEELi128ENS_6half_tEfNS_4arch4Sm80ELb1ELb0ELb0ELb1ELb0ELb1ELb1ELb1EEENS1_21CollectiveEpilogueFwdINS6_IJS8_S8_S9_EEENS6_IJNS7_ILi1EEESH_SH_EEESB_SD_Li256ELb1ELb1ELb1ELb0EEENS1_36VarlenDynamicPersistentTileSchedulerILi128ELi112ELi256ELi256ELb1ELb1ELb0ELb1ELb1ELb1EEEEEEEEEvNT_6ParamsE,@"STO_CUDA_ENTRY STV_DEFAULT"
_ZN7cutlass13device_kernelIN5flash19enable_sm80_to_sm89INS1_16FlashAttnFwdSm80INS1_25CollectiveMainloopFwdSm80ILi8ELi1ELb1EN4cute5tupleIJNS5_1CILi128EEENS7_ILi112EEES8_EEELi128ENS_6half_tEfNS_4arch4Sm80ELb1ELb0ELb0ELb1ELb0ELb1ELb1ELb1EEENS1_21CollectiveEpilogueFwdINS6_IJS8_S8_S9_EEENS6_IJNS7_ILi1EEESH_SH_EEESB_SD_Li256ELb1ELb1ELb1ELb0EEENS1_36VarlenDynamicPersistentTileSchedulerILi128ELi112ELi256ELi256ELb1ELb1ELb0ELb1ELb1ELb1EEEEEEEEEvNT_6ParamsE:
[----:B------:R-:W-:Y:S01]  /*0000*/  LDC R1, c[0x0][0x37c] ;  /* 0x0000df00ff017b82 */ /* 0x000fe20000000800 */
[----:B------:R-:W-:Y:S05]  /*0010*/  EXIT ;  /* 0x000000000000794d */ /* 0x000fea0003800000 */
.L_x_11:
        /* <DEDUP_REMOVED lines=14> */
.L_x_23:


//--------------------- .nv.shared.reserved.0     --------------------------
	.section	.nv.shared.reserved.0,"aw",@nobits
	.weak		__nv_reservedSMEM_offset_0_alias
	.size		__nv_reservedSMEM_offset_0_alias, 0, 64
	.other		__nv_reservedSMEM_offset_0_alias,@"STO_CUDA_RESERVED_SHARED STV_DEFAULT"
__nv_reservedSMEM_offset_0_alias:
	.zero		0
	.zero		64


//--------------------- .nv.global                --------------------------
	.section	.nv.global,"aw",@nobits
.nv.global:
	.type		_ZN72_INTERNAL_b7e0c698_36_flash_fwd_hdim128_fp16_split_sm80_cu_f3e6f9ee_29994cute1_E,@object
	.size		_ZN72_INTERNAL_b7e0c698_36_flash_fwd_hdim128_fp16_split_sm80_cu_f3e6f9ee_29994cute1_E,(_ZN72_INTERNAL_b7e0c698_36_flash_fwd_hdim128_fp16_split_sm80_cu_f3e6f9ee_29994cuda3std3__45__cpo6cbeginE - _ZN72_INTERNAL_b7e0c698_36_flash_fwd_hdim128_fp16_split_sm80_cu_f3e6f9ee_29994cute1_E)
_ZN72_INTERNAL_b7e0c698_36_flash_fwd_hdim128_fp16_split_sm80_cu_f3e6f9ee_29994cute1_E:
	.zero		1
	.type		_ZN72_INTERNAL_b7e0c698_36_flash_fwd_hdim128_fp16_split_sm80_cu_f3e6f9ee_29994cuda3std3__45__cpo6cbeginE,@object
	.size		_ZN72_INTERNAL_b7e0c698_36_flash_fwd_hdim128_fp16_split_sm80_cu_f3e6f9ee_29994cuda3std3__45__cpo6cbeginE,(_ZN72_INTERNAL_b7e0c698_36_flash_fwd_hdim128_fp16_split_sm80_cu_f3e6f9ee_29994cuda3std3__48in_placeE - _ZN72_INTERNAL_b7e0c698_36_flash_fwd_hdim128_fp16_split_sm80_cu_f3e6f9ee_29994cuda3std3__45__cpo6cbeginE)
_ZN72_INTERNAL_b7e0c698_36_flash_fwd_hdim128_fp16_split_sm80_cu_f3e6f9ee_29994cuda3std3__45__cpo6cbeginE:
	.zero		1
	.type		_ZN72_INTERNAL_b7e0c698_36_flash_fwd_hdim128_fp16_split_sm80_cu_f3e6f9ee_29994cuda3std3__48in_placeE,@object
	.size		_ZN72_INTERNAL_b7e0c698_36_flash_fwd_hdim128_fp16_split_sm80_cu_f3e6f9ee_29994cuda3std3__48in_placeE,(_ZN72_INTERNAL_b7e0c698_36_flash_fwd_hdim128_fp16_split_sm80_cu_f3e6f9ee_29994cuda3std6ranges3__45__cpo9iter_moveE - _ZN72_INTERNAL_b7e0c698_36_flash_fwd_hdim128_fp16_split_sm80_cu_f3e6f9ee_29994cuda3std3__48in_placeE)
_ZN72_INTERNAL_b7e0c698_36_flash_fwd_hdim128_fp16_split_sm80_cu_f3e6f9ee_29994cuda3std3__48in_placeE:
	.zero		1
	.type		_ZN72_INTERNAL_b7e0c698_36_flash_fwd_hdim128_fp16_split_sm80_cu_f3e6f9ee_29994cuda3std6ranges3__45__cpo9iter_moveE,@object
	.size		_ZN72_INTERNAL_b7e0c698_36_flash_fwd_hdim128_fp16_split_sm80_cu_f3e6f9ee_29994cuda3std6ranges3__45__cpo9iter_moveE,(_ZN72_INTERNAL_b7e0c698_36_flash_fwd_hdim128_fp16_split_sm80_cu_f3e6f9ee_29994cuda3std3__45__cpo5beginE - _ZN72_INTERNAL_b7e0c698_36_flash_fwd_hdim128_fp16_split_sm80_cu_f3e6f9ee_29994cuda3std6ranges3__45__cpo9iter_moveE)
_ZN72_INTERNAL_b7e0c698_36_flash_fwd_hdim128_fp16_split_sm80_cu_f3e6f9ee_29994cuda3std6ranges3__45__cpo9iter_moveE:
	.zero		1
	.type		_ZN72_INTERNAL_b7e0c698_36_flash_fwd_hdim128_fp16_split_sm80_cu_f3e6f9ee_29994cuda3std3__45__cpo5beginE,@object
	.size		_ZN72_INTERNAL_b7e0c698_36_flash_fwd_hdim128_fp16_split_sm80_cu_f3e6f9ee_29994cuda3std3__45__cpo5beginE,(_ZN72_INTERNAL_b7e0c698_36_flash_fwd_hdim128_fp16_split_sm80_cu_f3e6f9ee_29994cuda3std3__474_GLOBAL__N__b7e0c698_36_flash_fwd_hdim128_fp16_split_sm80_cu_f3e6f9ee_29996ignoreE - _ZN72_INTERNAL_b7e0c698_36_flash_fwd_hdim128_fp16_split_sm80_cu_f3e6f9ee_29994cuda3std3__45__cpo5beginE)
_ZN72_INTERNAL_b7e0c698_36_flash_fwd_hdim128_fp16_split_sm80_cu_f3e6f9ee_29994cuda3std3__45__cpo5beginE:
	.zero		1
	.type		_ZN72_INTERNAL_b7e0c698_36_flash_fwd_hdim128_fp16_split_sm80_cu_f3e6f9ee_29994cuda3std3__474_GLOBAL__N__b7e0c698_36_flash_fwd_hdim128_fp16_split_sm80_cu_f3e6f9ee_29996ignoreE,@object
	.size		_ZN72_INTERNAL_b7e0c698_36_flash_fwd_hdim128_fp16_split_sm80_cu_f3e6f9ee_29994cuda3std3__474_GLOBAL__N__b7e0c698_36_flash_fwd_hdim128_fp16_split_sm80_cu_f3e6f9ee_29996ignoreE,(_ZN72_INTERNAL_b7e0c698_36_flash_fwd_hdim128_fp16_split_sm80_cu_f3e6f9ee_29994cute7productE - _ZN72_INTERNAL_b7e0c698_36_flash_fwd_hdim128_fp16_split_sm80_cu_f3e6f9ee_29994cuda3std3__474_GLOBAL__N__b7e0c698_36_flash_fwd_hdim128_fp16_split_sm80_cu_f3e6f9ee_29996ignoreE)
_ZN72_INTERNAL_b7e0c698_36_flash_fwd_hdim128_fp16_split_sm80_cu_f3e6f9ee_29994cuda3std3__474_GLOBAL__N__b7e0c698_36_flash_fwd_hdim128_fp16_split_sm80_cu_f3e6f9ee_29996ignoreE:
	.zero		1
	.type		_ZN72_INTERNAL_b7e0c698_36_flash_fwd_hdim128_fp16_split_sm80_cu_f3e6f9ee_29994cute7productE,@object
	.size		_ZN72_INTERNAL_b7e0c698_36_flash_fwd_hdim128_fp16_split_sm80_cu_f3e6f9ee_29994cute7productE,(_ZN72_INTERNAL_b7e0c698_36_flash_fwd_hdim128_fp16_split_sm80_cu_f3e6f9ee_29994cuda3std3__45__cpo3endE - _ZN72_INTERNAL_b7e0c698_36_flash_fwd_hdim128_fp16_split_sm80_cu_f3e6f9ee_29994cute7productE)
_ZN72_INTERNAL_b7e0c698_36_flash_fwd_hdim128_fp16_split_sm80_cu_f3e6f9ee_29994cute7productE:
	.zero		1
	.type		_ZN72_INTERNAL_b7e0c698_36_flash_fwd_hdim128_fp16_split_sm80_cu_f3e6f9ee_29994cuda3std3__45__cpo3endE,@object
	.size		_ZN72_INTERNAL_b7e0c698_36_flash_fwd_hdim128_fp16_split_sm80_cu_f3e6f9ee_29994cuda3std3__45__cpo3endE,(_ZN72_INTERNAL_b7e0c698_36_flash_fwd_hdim128_fp16_split_sm80_cu_f3e6f9ee_29994cuda3std3__419piecewise_constructE - _ZN72_INTERNAL_b7e0c698_36_flash_fwd_hdim128_fp16_split_sm80_cu_f3e6f9ee_29994cuda3std3__45__cpo3endE)
_ZN72_INTERNAL_b7e0c698_36_flash_fwd_hdim128_fp16_split_sm80_cu_f3e6f9ee_29994cuda3std3__45__cpo3endE:
	.zero		1
	.type		_ZN72_INTERNAL_b7e0c698_36_flash_fwd_hdim128_fp16_split_sm80_cu_f3e6f9ee_29994cuda3std3__419piecewise_constructE,@object
	.size		_ZN72_INTERNAL_b7e0c698_36_flash_fwd_hdim128_fp16_split_sm80_cu_f3e6f9ee_29994cuda3std3__419piecewise_constructE,(_ZN72_INTERNAL_b7e0c698_36_flash_fwd_hdim128_fp16_split_sm80_cu_f3e6f9ee_29994cuda3std3__45__cpo4cendE - _ZN72_INTERNAL_b7e0c698_36_flash_fwd_hdim128_fp16_split_sm80_cu_f3e6f9ee_29994cuda3std3__419piecewise_constructE)
_ZN72_INTERNAL_b7e0c698_36_flash_fwd_hdim128_fp16_split_sm80_cu_f3e6f9ee_29994cuda3std3__419piecewise_constructE:
	.zero		1
	.type		_ZN72_INTERNAL_b7e0c698_36_flash_fwd_hdim128_fp16_split_sm80_cu_f3e6f9ee_29994cuda3std3__45__cpo4cendE,@object
	.size		_ZN72_INTERNAL_b7e0c698_36_flash_fwd_hdim128_fp16_split_sm80_cu_f3e6f9ee_29994cuda3std3__45__cpo4cendE,(_ZN72_INTERNAL_b7e0c698_36_flash_fwd_hdim128_fp16_split_sm80_cu_f3e6f9ee_29994cuda3std6ranges3__45__cpo4swapE - _ZN72_INTERNAL_b7e0c698_36_flash_fwd_hdim128_fp16_split_sm80_cu_f3e6f9ee_29994cuda3std3__45__cpo4cendE)
_ZN72_INTERNAL_b7e0c698_36_flash_fwd_hdim128_fp16_split_sm80_cu_f3e6f9ee_29994cuda3std3__45__cpo4cendE:
	.zero		1
	.type		_ZN72_INTERNAL_b7e0c698_36_flash_fwd_hdim128_fp16_split_sm80_cu_f3e6f9ee_29994cuda3std6ranges3__45__cpo4swapE,@object
	.size		_ZN72_INTERNAL_b7e0c698_36_flash_fwd_hdim128_fp16_split_sm80_cu_f3e6f9ee_29994cuda3std6ranges3__45__cpo4swapE,(.L_7 - _ZN72_INTERNAL_b7e0c698_36_flash_fwd_hdim128_fp16_split_sm80_cu_f3e6f9ee_29994cuda3std6ranges3__45__cpo4swapE)
_ZN72_INTERNAL_b7e0c698_36_flash_fwd_hdim128_fp16_split_sm80_cu_f3e6f9ee_29994cuda3std6ranges3__45__cpo4swapE:
	.zero		1
.L_7:


//--------------------- .nv.constant0._ZN7cutlass13device_kernelIN5flash19enable_sm80_to_sm89INS1_16FlashAttnFwdSm80INS1_25CollectiveMainloopFwdSm80ILi8ELi1ELb1EN4cute5tupleIJNS5_1CILi128EEES8_S8_EEELi128ENS_6half_tEfNS_4arch4Sm80ELb0ELb0ELb0ELb0ELb0ELb0ELb1ELb1EEENS1_21CollectiveEpilogueFwdIS9_NS6_IJNS7_ILi1EEESF_SF_EEESA_SC_Li256ELb0ELb1ELb1ELb0EEENS1_19SingleTileSchedulerILb0ELb1ELb1ELi128EEEEEEEEEvNT_6ParamsE --------------------------
	.section	.nv.constant0._ZN7cutlass13device_kernelIN5flash19enable_sm80_to_sm89INS1_16FlashAttnFwdSm80INS1_25CollectiveMainloopFwdSm80ILi8ELi1ELb1EN4cute5tupleIJNS5_1CILi128EEES8_S8_EEELi128ENS_6half_tEfNS_4arch4Sm80ELb0ELb0ELb0ELb0ELb0ELb0ELb1ELb1EEENS1_21CollectiveEpilogueFwdIS9_NS6_IJNS7_ILi1EEESF_SF_EEESA_SC_Li256ELb0ELb1ELb1ELb0EEENS1_19SingleTileSchedulerILb0ELb1ELb1ELi128EEEEEEEEEvNT_6ParamsE,"a",@progbits
	.sectionflags	@""
	.align	4
.nv.constant0._ZN7cutlass13device_kernelIN5flash19enable_sm80_to_sm89INS1_16FlashAttnFwdSm80INS1_25CollectiveMainloopFwdSm80ILi8ELi1ELb1EN4cute5tupleIJNS5_1CILi128EEES8_S8_EEELi128ENS_6half_tEfNS_4arch4Sm80ELb0ELb0ELb0ELb0ELb0ELb0ELb1ELb1EEENS1_21CollectiveEpilogueFwdIS9_NS6_IJNS7_ILi1EEESF_SF_EEESA_SC_Li256ELb0ELb1ELb1ELb0EEENS1_19SingleTileSchedulerILb0ELb1ELb1ELi128EEEEEEEEEvNT_6ParamsE:
	.zero		1944


//--------------------- .nv.constant0._ZN7cutlass13device_kernelIN5flash19enable_sm80_to_sm89INS1_16FlashAttnFwdSm80INS1_25CollectiveMainloopFwdSm80ILi8ELi1ELb1EN4cute5tupleIJNS5_1CILi128EEENS7_ILi96EEES8_EEELi128ENS_6half_tEfNS_4arch4Sm80ELb0ELb1ELb0ELb0ELb0ELb0ELb1ELb1EEENS1_21CollectiveEpilogueFwdINS6_IJS8_S8_S9_EEENS6_IJNS7_ILi1EEESH_SH_EEESB_SD_Li256ELb0ELb1ELb1ELb0EEENS1_19SingleTileSchedulerILb0ELb1ELb1ELi128EEEEEEEEEvNT_6ParamsE --------------------------
	.section	.nv.constant0._ZN7cutlass13device_kernelIN5flash19enable_sm80_to_sm89INS1_16FlashAttnFwdSm80INS1_25CollectiveMainloopFwdSm80ILi8ELi1ELb1EN4cute5tupleIJNS5_1CILi128EEENS7_ILi96EEES8_EEELi128ENS_6half_tEfNS_4arch4Sm80ELb0ELb1ELb0ELb0ELb0ELb0ELb1ELb1EEENS1_21CollectiveEpilogueFwdINS6_IJS8_S8_S9_EEENS6_IJNS7_ILi1EEESH_SH_EEESB_SD_Li256ELb0ELb1ELb1ELb0EEENS1_19SingleTileSchedulerILb0ELb1ELb1ELi128EEEEEEEEEvNT_6ParamsE,"a",@progbits
	.sectionflags	@""
	.align	4
.nv.constant0._ZN7cutlass13device_kernelIN5flash19enable_sm80_to_sm89INS1_16FlashAttnFwdSm80INS1_25CollectiveMainloopFwdSm80ILi8ELi1ELb1EN4cute5tupleIJNS5_1CILi128EEENS7_ILi96EEES8_EEELi128ENS_6half_tEfNS_4arch4Sm80ELb0ELb1ELb0ELb0ELb0ELb0ELb1ELb1EEENS1_21CollectiveEpilogueFwdINS6_IJS8_S8_S9_EEENS6_IJNS7_ILi1EEESH_SH_EEESB_SD_Li256ELb0ELb1ELb1ELb0EEENS1_19SingleTileSchedulerILb0ELb1ELb1ELi128EEEEEEEEEvNT_6ParamsE:
	.zero		1944


//--------------------- .nv.constant0._ZN7cutlass13device_kernelIN5flash19enable_sm80_to_sm89INS1_16FlashAttnFwdSm80INS1_25CollectiveMainloopFwdSm80ILi8ELi1ELb1EN4cute5tupleIJNS5_1CILi128EEES8_S8_EEELi128ENS_6half_tEfNS_4arch4Sm80ELb1ELb0ELb0ELb0ELb0ELb0ELb1ELb1EEENS1_21CollectiveEpilogueFwdIS9_NS6_IJNS7_ILi1EEESF_SF_EEESA_SC_Li256ELb0ELb1ELb1ELb0EEENS1_30DynamicPersistentTileSchedulerILi256ELi256ELb1ELb1ELb0EEEEEEEEEvNT_6ParamsE --------------------------
	.section	.nv.constant0._ZN7cutlass13device_kernelIN5flash19enable_sm80_to_sm89INS1_16FlashAttnFwdSm80INS1_25CollectiveMainloopFwdSm80ILi8ELi1ELb1EN4cute5tupleIJNS5_1CILi128EEES8_S8_EEELi128ENS_6half_tEfNS_4arch4Sm80ELb1ELb0ELb0ELb0ELb0ELb0ELb1ELb1EEENS1_21CollectiveEpilogueFwdIS9_NS6_IJNS7_ILi1EEESF_SF_EEESA_SC_Li256ELb0ELb1ELb1ELb0EEENS1_30DynamicPersistentTileSchedulerILi256ELi256ELb1ELb1ELb0EEEEEEEEEvNT_6ParamsE,"a",@progbits
	.sectionflags	@""
	.align	4
.nv.constant0._ZN7cutlass13device_kernelIN5flash19enable_sm80_to_sm89INS1_16FlashAttnFwdSm80INS1_25CollectiveMainloopFwdSm80ILi8ELi1ELb1EN4cute5tupleIJNS5_1CILi128EEES8_S8_EEELi128ENS_6half_tEfNS_4arch4Sm80ELb1ELb0ELb0ELb0ELb0ELb0ELb1ELb1EEENS1_21CollectiveEpilogueFwdIS9_NS6_IJNS7_ILi1EEESF_SF_EEESA_SC_Li256ELb0ELb1ELb1ELb0EEENS1_30DynamicPersistentTileSchedulerILi256ELi256ELb1ELb1ELb0EEEEEEEEEvNT_6ParamsE:
	.zero		1960


//--------------------- .nv.constant0._ZN7cutlass13device_kernelIN5flash19enable_sm80_to_sm89INS1_16FlashAttnFwdSm80INS1_25CollectiveMainloopFwdSm80ILi4ELi1ELb0EN4cute5tupleIJNS5_1CILi128EEENS7_ILi64EEES8_EEELi128ENS_6half_tEfNS_4arch4Sm80ELb0ELb0ELb0ELb0ELb0ELb0ELb1ELb1EEENS1_21CollectiveEpilogueFwdINS6_IJS8_S8_S9_EEENS6_IJNS7_ILi1EEESH_SH_EEESB_SD_Li128ELb0ELb1ELb1ELb0EEENS1_19SingleTileSchedulerILb0ELb1ELb1ELi128EEEEEEEEEvNT_6ParamsE --------------------------
	.section	.nv.constant0._ZN7cutlass13device_kernelIN5flash19enable_sm80_to_sm89INS1_16FlashAttnFwdSm80INS1_25CollectiveMainloopFwdSm80ILi4ELi1ELb0EN4cute5tupleIJNS5_1CILi128EEENS7_ILi64EEES8_EEELi128ENS_6half_tEfNS_4arch4Sm80ELb0ELb0ELb0ELb0ELb0ELb0ELb1ELb1EEENS1_21CollectiveEpilogueFwdINS6_IJS8_S8_S9_EEENS6_IJNS7_ILi1EEESH_SH_EEESB_SD_Li128ELb0ELb1ELb1ELb0EEENS1_19SingleTileSchedulerILb0ELb1ELb1ELi128EEEEEEEEEvNT_6ParamsE,"a",@progbits
	.sectionflags	@""
	.align	4
.nv.constant0._ZN7cutlass13device_kernelIN5flash19enable_sm80_to_sm89INS1_16FlashAttnFwdSm80INS1_25CollectiveMainloopFwdSm80ILi4ELi1ELb0EN4cute5tupleIJNS5_1CILi128EEENS7_ILi64EEES8_EEELi128ENS_6half_tEfNS_4arch4Sm80ELb0ELb0ELb0ELb0ELb0ELb0ELb1ELb1EEENS1_21CollectiveEpilogueFwdINS6_IJS8_S8_S9_EEENS6_IJNS7_ILi1EEESH_SH_EEESB_SD_Li128ELb0ELb1ELb1ELb0EEENS1_19SingleTileSchedulerILb0ELb1ELb1ELi128EEEEEEEEEvNT_6ParamsE:
	.zero		1944


//--------------------- .nv.constant0._ZN7cutlass13device_kernelIN5flash19enable_sm80_to_sm89INS1_16FlashAttnFwdSm80INS1_25CollectiveMainloopFwdSm80ILi8ELi1ELb1EN4cute5tupleIJNS5_1CILi128EEENS7_ILi112EEES8_EEELi128ENS_6half_tEfNS_4arch4Sm80ELb0ELb0ELb0ELb1ELb0ELb0ELb1ELb1EEENS1_21CollectiveEpilogueFwdINS6_IJS8_S8_S9_EEENS6_IJNS7_ILi1EEESH_SH_EEESB_SD_Li256ELb1ELb1ELb1ELb0EEENS1_36VarlenDynamicPersistentTileSchedulerILi128ELi112ELi256ELi256ELb1ELb1ELb0ELb0ELb1ELb1EEEEEEEEEvNT_6ParamsE --------------------------
	.section	.nv.constant0._ZN7cutlass13device_kernelIN5flash19enable_sm80_to_sm89INS1_16FlashAttnFwdSm80INS1_25CollectiveMainloopFwdSm80ILi8ELi1ELb1EN4cute5tupleIJNS5_1CILi128EEENS7_ILi112EEES8_EEELi128ENS_6half_tEfNS_4arch4Sm80ELb0ELb0ELb0ELb1ELb0ELb0ELb1ELb1EEENS1_21CollectiveEpilogueFwdINS6_IJS8_S8_S9_EEENS6_IJNS7_ILi1EEESH_SH_EEESB_SD_Li256ELb1ELb1ELb1ELb0EEENS1_36VarlenDynamicPersistentTileSchedulerILi128ELi112ELi256ELi256ELb1ELb1ELb0ELb0ELb1ELb1EEEEEEEEEvNT_6ParamsE,"a",@progbits
	.sectionflags	@""
	.align	4
.nv.constant0._ZN7cutlass13device_kernelIN5flash19enable_sm80_to_sm89INS1_16FlashAttnFwdSm80INS1_25CollectiveMainloopFwdSm80ILi8ELi1ELb1EN4cute5tupleIJNS5_1CILi128EEENS7_ILi112EEES8_EEELi128ENS_6half_tEfNS_4arch4Sm80ELb0ELb0ELb0ELb1ELb0ELb0ELb1ELb1EEENS1_21CollectiveEpilogueFwdINS6_IJS8_S8_S9_EEENS6_IJNS7_ILi1EEESH_SH_EEESB_SD_Li256ELb1ELb1ELb1ELb0EEENS1_36VarlenDynamicPersistentTileSchedulerILi128ELi112ELi256ELi256ELb1ELb1ELb0ELb0ELb1ELb1EEEEEEEEEvNT_6ParamsE:
	.zero		1976


//--------------------- .nv.constant0._ZN7cutlass13device_kernelIN5flash19enable_sm80_to_sm89INS1_16FlashAttnFwdSm80INS1_25CollectiveMainloopFwdSm80ILi8ELi1ELb1EN4cute5tupleIJNS5_1CILi128EEENS7_ILi112EEES8_EEELi128ENS_6half_tEfNS_4arch4Sm80ELb0ELb0ELb0ELb1ELb0ELb1ELb1ELb1EEENS1_21CollectiveEpilogueFwdINS6_IJS8_S8_S9_EEENS6_IJNS7_ILi1EEESH_SH_EEESB_SD_Li256ELb1ELb1ELb1ELb0EEENS1_36VarlenDynamicPersistentTileSchedulerILi128ELi112ELi256ELi256ELb1ELb1ELb0ELb0ELb1ELb1EEEEEEEEEvNT_6ParamsE --------------------------
	.section	.nv.constant0._ZN7cutlass13device_kernelIN5flash19enable_sm80_to_sm89INS1_16FlashAttnFwdSm80INS1_25CollectiveMainloopFwdSm80ILi8ELi1ELb1EN4cute5tupleIJNS5_1CILi128EEENS7_ILi112EEES8_EEELi128ENS_6half_tEfNS_4arch4Sm80ELb0ELb0ELb0ELb1ELb0ELb1ELb1ELb1EEENS1_21CollectiveEpilogueFwdINS6_IJS8_S8_S9_EEENS6_IJNS7_ILi1EEESH_SH_EEESB_SD_Li256ELb1ELb1ELb1ELb0EEENS1_36VarlenDynamicPersistentTileSchedulerILi128ELi112ELi256ELi256ELb1ELb1ELb0ELb0ELb1ELb1EEEEEEEEEvNT_6ParamsE,"a",@progbits
	.sectionflags	@""
	.align	4
.nv.constant0._ZN7cutlass13device_kernelIN5flash19enable_sm80_to_sm89INS1_16FlashAttnFwdSm80INS1_25CollectiveMainloopFwdSm80ILi8ELi1ELb1EN4cute5tupleIJNS5_1CILi128EEENS7_ILi112EEES8_EEELi128ENS_6half_tEfNS_4arch4Sm80ELb0ELb0ELb0ELb1ELb0ELb1ELb1ELb1EEENS1_21CollectiveEpilogueFwdINS6_IJS8_S8_S9_EEENS6_IJNS7_ILi1EEESH_SH_EEESB_SD_Li256ELb1ELb1ELb1ELb0EEENS1_36VarlenDynamicPersistentTileSchedulerILi128ELi112ELi256ELi256ELb1ELb1ELb0ELb0ELb1ELb1EEEEEEEEEvNT_6ParamsE:
	.zero		1976


//--------------------- .nv.constant0._ZN7cutlass13device_kernelIN5flash19enable_sm80_to_sm89INS1_16FlashAttnFwdSm80INS1_25CollectiveMainloopFwdSm80ILi4ELi1ELb0EN4cute5tupleIJNS5_1CILi128EEENS7_ILi48EEES8_EEELi128ENS_6half_tEfNS_4arch4Sm80ELb0ELb1ELb0ELb0ELb0ELb0ELb1ELb1EEENS1_21CollectiveEpilogueFwdINS6_IJS8_S8_S9_EEENS6_IJNS7_ILi1EEESH_SH_EEESB_SD_Li128ELb0ELb1ELb1ELb0EEENS1_19SingleTileSchedulerILb0ELb1ELb1ELi128EEEEEEEEEvNT_6ParamsE --------------------------
	.section	.nv.constant0._ZN7cutlass13device_kernelIN5flash19enable_sm80_to_sm89INS1_16FlashAttnFwdSm80INS1_25CollectiveMainloopFwdSm80ILi4ELi1ELb0EN4cute5tupleIJNS5_1CILi128EEENS7_ILi48EEES8_EEELi128ENS_6half_tEfNS_4arch4Sm80ELb0ELb1ELb0ELb0ELb0ELb0ELb1ELb1EEENS1_21CollectiveEpilogueFwdINS6_IJS8_S8_S9_EEENS6_IJNS7_ILi1EEESH_SH_EEESB_SD_Li128ELb0ELb1ELb1ELb0EEENS1_19SingleTileSchedulerILb0ELb1ELb1ELi128EEEEEEEEEvNT_6ParamsE,"a",@progbits
	.sectionflags	@""
	.align	4
.nv.constant0._ZN7cutlass13device_kernelIN5flash19enable_sm80_to_sm89INS1_16FlashAttnFwdSm80INS1_25CollectiveMainloopFwdSm80ILi4ELi1ELb0EN4cute5tupleIJNS5_1CILi128EEENS7_ILi48EEES8_EEELi128ENS_6half_tEfNS_4arch4Sm80ELb0ELb1ELb0ELb0ELb0ELb0ELb1ELb1EEENS1_21CollectiveEpilogueFwdINS6_IJS8_S8_S9_EEENS6_IJNS7_ILi1EEESH_SH_EEESB_SD_Li128ELb0ELb1ELb1ELb0EEENS1_19SingleTileSchedulerILb0ELb1ELb1ELi128EEEEEEEEEvNT_6ParamsE:
	.zero		1944


//--------------------- .nv.constant0._ZN7cutlass13device_kernelIN5flash19enable_sm80_to_sm89INS1_16FlashAttnFwdSm80INS1_25CollectiveMainloopFwdSm80ILi8ELi1ELb1EN4cute5tupleIJNS5_1CILi128EEENS7_ILi96EEES8_EEELi128ENS_6half_tEfNS_4arch4Sm80ELb0ELb1ELb0ELb1ELb0ELb0ELb1ELb1EEENS1_21CollectiveEpilogueFwdINS6_IJS8_S8_S9_EEENS6_IJNS7_ILi1EEESH_SH_EEESB_SD_Li256ELb1ELb1ELb1ELb0EEENS1_36VarlenDynamicPersistentTileSchedulerILi128ELi96ELi256ELi256ELb1ELb1ELb0ELb1ELb0ELb1EEEEEEEEEvNT_6ParamsE --------------------------
	.section	.nv.constant0._ZN7cutlass13device_kernelIN5flash19enable_sm80_to_sm89INS1_16FlashAttnFwdSm80INS1_25CollectiveMainloopFwdSm80ILi8ELi1ELb1EN4cute5tupleIJNS5_1CILi128EEENS7_ILi96EEES8_EEELi128ENS_6half_tEfNS_4arch4Sm80ELb0ELb1ELb0ELb1ELb0ELb0ELb1ELb1EEENS1_21CollectiveEpilogueFwdINS6_IJS8_S8_S9_EEENS6_IJNS7_ILi1EEESH_SH_EEESB_SD_Li256ELb1ELb1ELb1ELb0EEENS1_36VarlenDynamicPersistentTileSchedulerILi128ELi96ELi256ELi256ELb1ELb1ELb0ELb1ELb0ELb1EEEEEEEEEvNT_6ParamsE,"a",@progbits
	.sectionflags	@""
	.align	4
.nv.constant0._ZN7cutlass13device_kernelIN5flash19enable_sm80_to_sm89INS1_16FlashAttnFwdSm80INS1_25CollectiveMainloopFwdSm80ILi8ELi1ELb1EN4cute5tupleIJNS5_1CILi128EEENS7_ILi96EEES8_EEELi128ENS_6half_tEfNS_4arch4Sm80ELb0ELb1ELb0ELb1ELb0ELb0ELb1ELb1EEENS1_21CollectiveEpilogueFwdINS6_IJS8_S8_S9_EEENS6_IJNS7_ILi1EEESH_SH_EEESB_SD_Li256ELb1ELb1ELb1ELb0EEENS1_36VarlenDynamicPersistentTileSchedulerILi128ELi96ELi256ELi256ELb1ELb1ELb0ELb1ELb0ELb1EEEEEEEEEvNT_6ParamsE:
	.zero		1976


//--------------------- .nv.constant0._ZN7cutlass13device_kernelIN5flash19enable_sm80_to_sm89INS1_16FlashAttnFwdSm80INS1_25CollectiveMainloopFwdSm80ILi8ELi1ELb1EN4cute5tupleIJNS5_1CILi128EEENS7_ILi96EEES8_EEELi128ENS_6half_tEfNS_4arch4Sm80ELb0ELb1ELb0ELb1ELb0ELb1ELb1ELb1EEENS1_21CollectiveEpilogueFwdINS6_IJS8_S8_S9_EEENS6_IJNS7_ILi1EEESH_SH_EEESB_SD_Li256ELb1ELb1ELb1ELb0EEENS1_36VarlenDynamicPersistentTileSchedulerILi128ELi96ELi256ELi256ELb1ELb1ELb0ELb1ELb0ELb1EEEEEEEEEvNT_6ParamsE --------------------------
	.section	.nv.constant0._ZN7cutlass13device_kernelIN5flash19enable_sm80_to_sm89INS1_16FlashAttnFwdSm80INS1_25CollectiveMainloopFwdSm80ILi8ELi1ELb1EN4cute5tupleIJNS5_1CILi128EEENS7_ILi96EEES8_EEELi128ENS_6half_tEfNS_4arch4Sm80ELb0ELb1ELb0ELb1ELb0ELb1ELb1ELb1EEENS1_21CollectiveEpilogueFwdINS6_IJS8_S8_S9_EEENS6_IJNS7_ILi1EEESH_SH_EEESB_SD_Li256ELb1ELb1ELb1ELb0EEENS1_36VarlenDynamicPersistentTileSchedulerILi128ELi96ELi256ELi256ELb1ELb1ELb0ELb1ELb0ELb1EEEEEEEEEvNT_6ParamsE,"a",@progbits
	.sectionflags	@""
	.align	4
.nv.constant0._ZN7cutlass13device_kernelIN5flash19enable_sm80_to_sm89INS1_16FlashAttnFwdSm80INS1_25CollectiveMainloopFwdSm80ILi8ELi1ELb1EN4cute5tupleIJNS5_1CILi128EEENS7_ILi96EEES8_EEELi128ENS_6half_tEfNS_4arch4Sm80ELb0ELb1ELb0ELb1ELb0ELb1ELb1ELb1EEENS1_21CollectiveEpilogueFwdINS6_IJS8_S8_S9_EEENS6_IJNS7_ILi1EEESH_SH_EEESB_SD_Li256ELb1ELb1ELb1ELb0EEENS1_36VarlenDynamicPersistentTileSchedulerILi128ELi96ELi256ELi256ELb1ELb1ELb0ELb1ELb0ELb1EEEEEEEEEvNT_6ParamsE:
	.zero		1976


//--------------------- .nv.constant0._ZN7cutlass13device_kernelIN5flash19enable_sm80_to_sm89INS1_16FlashAttnFwdSm80INS1_25CollectiveMainloopFwdSm80ILi4ELi1ELb0EN4cute5tupleIJNS5_1CILi128EEENS7_ILi64EEES8_EEELi128ENS_6half_tEfNS_4arch4Sm80ELb1ELb0ELb0ELb0ELb0ELb0ELb1ELb1EEENS1_21CollectiveEpilogueFwdINS6_IJS8_S8_S9_EEENS6_IJNS7_ILi1EEESH_SH_EEESB_SD_Li128ELb0ELb1ELb1ELb0EEENS1_30DynamicPersistentTileSchedulerILi128ELi128ELb1ELb1ELb0EEEEEEEEEvNT_6ParamsE --------------------------
	.section	.nv.constant0._ZN7cutlass13device_kernelIN5flash19enable_sm80_to_sm89INS1_16FlashAttnFwdSm80INS1_25CollectiveMainloopFwdSm80ILi4ELi1ELb0EN4cute5tupleIJNS5_1CILi128EEENS7_ILi64EEES8_EEELi128ENS_6half_tEfNS_4arch4Sm80ELb1ELb0ELb0ELb0ELb0ELb0ELb1ELb1EEENS1_21CollectiveEpilogueFwdINS6_IJS8_S8_S9_EEENS6_IJNS7_ILi1EEESH_SH_EEESB_SD_Li128ELb0ELb1ELb1ELb0EEENS1_30DynamicPersistentTileSchedulerILi128ELi128ELb1ELb1ELb0EEEEEEEEEvNT_6ParamsE,"a",@progbits
	.sectionflags	@""
	.align	4
.nv.constant0._ZN7cutlass13device_kernelIN5flash19enable_sm80_to_sm89INS1_16FlashAttnFwdSm80INS1_25CollectiveMainloopFwdSm80ILi4ELi1ELb0EN4cute5tupleIJNS5_1CILi128EEENS7_ILi64EEES8_EEELi128ENS_6half_tEfNS_4arch4Sm80ELb1ELb0ELb0ELb0ELb0ELb0ELb1ELb1EEENS1_21CollectiveEpilogueFwdINS6_IJS8_S8_S9_EEENS6_IJNS7_ILi1EEESH_SH_EEESB_SD_Li128ELb0ELb1ELb1ELb0EEENS1_30DynamicPersistentTileSchedulerILi128ELi128ELb1ELb1ELb0EEEEEEEEEvNT_6ParamsE:
	.zero		1960


//--------------------- .nv.constant0._ZN7cutlass13device_kernelIN5flash19enable_sm80_to_sm89INS1_16FlashAttnFwdSm80INS1_25CollectiveMainloopFwdSm80ILi8ELi1ELb1EN4cute5tupleIJNS5_1CILi128EEENS7_ILi112EEES8_EEELi128ENS_6half_tEfNS_4arch4Sm80ELb1ELb0ELb0ELb1ELb0ELb0ELb1ELb1EEENS1_21CollectiveEpilogueFwdINS6_IJS8_S8_S9_EEENS6_IJNS7_ILi1EEESH_SH_EEESB_SD_Li256ELb1ELb1ELb1ELb0EEENS1_36VarlenDynamicPersistentTileSchedulerILi128ELi112ELi256ELi256ELb1ELb1ELb0ELb1ELb1ELb1EEEEEEEEEvNT_6ParamsE --------------------------
	.section	.nv.constant0._ZN7cutlass13device_kernelIN5flash19enable_sm80_to_sm89INS1_16FlashAttnFwdSm80INS1_25CollectiveMainloopFwdSm80ILi8ELi1ELb1EN4cute5tupleIJNS5_1CILi128EEENS7_ILi112EEES8_EEELi128ENS_6half_tEfNS_4arch4Sm80ELb1ELb0ELb0ELb1ELb0ELb0ELb1ELb1EEENS1_21CollectiveEpilogueFwdINS6_IJS8_S8_S9_EEENS6_IJNS7_ILi1EEESH_SH_EEESB_SD_Li256ELb1ELb1ELb1ELb0EEENS1_36VarlenDynamicPersistentTileSchedulerILi128ELi112ELi256ELi256ELb1ELb1ELb0ELb1ELb1ELb1EEEEEEEEEvNT_6ParamsE,"a",@progbits
	.sectionflags	@""
	.align	4
.nv.constant0._ZN7cutlass13device_kernelIN5flash19enable_sm80_to_sm89INS1_16FlashAttnFwdSm80INS1_25CollectiveMainloopFwdSm80ILi8ELi1ELb1EN4cute5tupleIJNS5_1CILi128EEENS7_ILi112EEES8_EEELi128ENS_6half_tEfNS_4arch4Sm80ELb1ELb0ELb0ELb1ELb0ELb0ELb1ELb1EEENS1_21CollectiveEpilogueFwdINS6_IJS8_S8_S9_EEENS6_IJNS7_ILi1EEESH_SH_EEESB_SD_Li256ELb1ELb1ELb1ELb0EEENS1_36VarlenDynamicPersistentTileSchedulerILi128ELi112ELi256ELi256ELb1ELb1ELb0ELb1ELb1ELb1EEEEEEEEEvNT_6ParamsE:
	.zero		1976


//--------------------- .nv.constant0._ZN7cutlass13device_kernelIN5flash19enable_sm80_to_sm89INS1_16FlashAttnFwdSm80INS1_25CollectiveMainloopFwdSm80ILi8ELi1ELb1EN4cute5tupleIJNS5_1CILi128EEENS7_ILi112EEES8_EEELi128ENS_6half_tEfNS_4arch4Sm80ELb1ELb0ELb0ELb1ELb0ELb1ELb1ELb1EEENS1_21CollectiveEpilogueFwdINS6_IJS8_S8_S9_EEENS6_IJNS7_ILi1EEESH_SH_EEESB_SD_Li256ELb1ELb1ELb1ELb0EEENS1_36VarlenDynamicPersistentTileSchedulerILi128ELi112ELi256ELi256ELb1ELb1ELb0ELb1ELb1ELb1EEEEEEEEEvNT_6ParamsE --------------------------
	.section	.nv.constant0._ZN7cutlass13device_kernelIN5flash19enable_sm80_to_sm89INS1_16FlashAttnFwdSm80INS1_25CollectiveMainloopFwdSm80ILi8ELi1ELb1EN4cute5tupleIJNS5_1CILi128EEENS7_ILi112EEES8_EEELi128ENS_6half_tEfNS_4arch4Sm80ELb1ELb0ELb0ELb1ELb0ELb1ELb1ELb1EEENS1_21CollectiveEpilogueFwdINS6_IJS8_S8_S9_EEENS6_IJNS7_ILi1EEESH_SH_EEESB_SD_Li256ELb1ELb1ELb1ELb0EEENS1_36VarlenDynamicPersistentTileSchedulerILi128ELi112ELi256ELi256ELb1ELb1ELb0ELb1ELb1ELb1EEEEEEEEEvNT_6ParamsE,"a",@progbits
	.sectionflags	@""
	.align	4
.nv.constant0._ZN7cutlass13device_kernelIN5flash19enable_sm80_to_sm89INS1_16FlashAttnFwdSm80INS1_25CollectiveMainloopFwdSm80ILi8ELi1ELb1EN4cute5tupleIJNS5_1CILi128EEENS7_ILi112EEES8_EEELi128ENS_6half_tEfNS_4arch4Sm80ELb1ELb0ELb0ELb1ELb0ELb1ELb1ELb1EEENS1_21CollectiveEpilogueFwdINS6_IJS8_S8_S9_EEENS6_IJNS7_ILi1EEESH_SH_EEESB_SD_Li256ELb1ELb1ELb1ELb0EEENS1_36VarlenDynamicPersistentTileSchedulerILi128ELi112ELi256ELi256ELb1ELb1ELb0ELb1ELb1ELb1EEEEEEEEEvNT_6ParamsE:
	.zero		1976


//--------------------- SYMBOLS --------------------------

	.type		.nv.reservedSmem.offset0,@object
	.size		.nv.reservedSmem.offset0,0x4
